	.target	sm_90a

	.elftype	@"ET_EXEC"


//--------------------- .note.nv.tkinfo           --------------------------
	.section	.note.nv.tkinfo,"",@"SHT_NOTE"
	.sectionflags	@"SHF_NOTE_NV_TKINFO"
	.tkinfo
        /*0018*/ 	.word	0x00000002
        /*0030*/ 	.string	""
        /*0030*/ 	.string	"ptxas"
        /*0030*/ 	.string	"Cuda compilation tools, release 13.0, V13.0.88"
        /*0030*/ 	.string	"Build cuda_13.0.r13.0/compiler.36424714_0"
        /*0030*/ 	.string	"-arch sm_90a -m 64 "



//--------------------- .note.nv.cuinfo           --------------------------
	.section	.note.nv.cuinfo,"",@"SHT_NOTE"
	.sectionflags	@"SHF_NOTE_NV_CUINFO"
        /*0018*/ 	.short	0x0002
        /*001a*/ 	.short	0x005a
        /*001c*/ 	.short	0x0082
	.zero		2


//--------------------- .nv.info                  --------------------------
	.section	.nv.info,"",@"SHT_CUDA_INFO"
	.align	4


	//----- nvinfo : EIATTR_REGCOUNT
	.align		4
        /*0000*/ 	.byte	0x04, 0x2f
        /*0002*/ 	.short	(.L_15 - .L_14)
	.align		4
.L_14:
        /*0004*/ 	.word	index@(_ZN7cutlass13device_kernelINS_4gemm6kernel13GemmUniversalIN4cute5tupleIJiiiiEEENS1_10collective13CollectiveMmaINS1_34MainloopSm90TmaGmmaWarpSpecializedILi4ENS5_IJNS4_1CILi4EEENSA_ILi2EEENSA_ILi1EEEEEENS1_35KernelTmaWarpSpecializedCooperativeEEENS5_IJNSA_ILi128EEENSA_ILi64EEESH_EEENS_10bfloat16_tENS5_IJlSD_lEEESK_SL_NS4_8TiledMMAINS4_8MMA_AtomIJNS4_4SM904GMMA27MMA_64x64x16_F32BF16BF16_SSILNSP_5MajorE0ELSR_0ELNSP_7ScaleInE1ELSS_1EEEEEENS4_6LayoutINS5_IJSC_SD_SD_EEENS5_IJSD_NSA_ILi0EEESX_EEEEENS5_IJNS4_10UnderscoreES10_S10_EEEEENS4_23SM90_TMA_LOAD_MULTICASTENS4_14ComposedLayoutINS4_7SwizzleILi3ELi4ELi3EEENS4_18smem_ptr_flag_bitsILi16EEENSV_INS5_IJNSA_ILi8EEESI_EEENS5_IJSI_SD_EEEEEEEvNS4_8identityES13_S1D_vS1E_EENS_8epilogue10collective6detail29Sm90TmaWarpSpecializedAdapterINS1H_15DefaultEpilogueISK_SL_SL_NS1G_6thread17LinearCombinationISK_Li1EffLNS1L_9ScaleType4KindE0ELNS_15FloatRoundStyleE2ESK_EENS1_15EpilogueDefaultEEEEEvvEEEEvNT_6ParamsE)
        /*0008*/ 	.word	0x000000a8


	//----- nvinfo : EIATTR_FRAME_SIZE
	.align		4
.L_15:
        /*000c*/ 	.byte	0x04, 0x11
        /*000e*/ 	.short	(.L_17 - .L_16)
	.align		4
.L_16:
        /*0010*/ 	.word	index@(_ZN7cutlass13device_kernelINS_4gemm6kernel13GemmUniversalIN4cute5tupleIJiiiiEEENS1_10collective13CollectiveMmaINS1_34MainloopSm90TmaGmmaWarpSpecializedILi4ENS5_IJNS4_1CILi4EEENSA_ILi2EEENSA_ILi1EEEEEENS1_35KernelTmaWarpSpecializedCooperativeEEENS5_IJNSA_ILi128EEENSA_ILi64EEESH_EEENS_10bfloat16_tENS5_IJlSD_lEEESK_SL_NS4_8TiledMMAINS4_8MMA_AtomIJNS4_4SM904GMMA27MMA_64x64x16_F32BF16BF16_SSILNSP_5MajorE0ELSR_0ELNSP_7ScaleInE1ELSS_1EEEEEENS4_6LayoutINS5_IJSC_SD_SD_EEENS5_IJSD_NSA_ILi0EEESX_EEEEENS5_IJNS4_10UnderscoreES10_S10_EEEEENS4_23SM90_TMA_LOAD_MULTICASTENS4_14ComposedLayoutINS4_7SwizzleILi3ELi4ELi3EEENS4_18smem_ptr_flag_bitsILi16EEENSV_INS5_IJNSA_ILi8EEESI_EEENS5_IJSI_SD_EEEEEEEvNS4_8identityES13_S1D_vS1E_EENS_8epilogue10collective6detail29Sm90TmaWarpSpecializedAdapterINS1H_15DefaultEpilogueISK_SL_SL_NS1G_6thread17LinearCombinationISK_Li1EffLNS1L_9ScaleType4KindE0ELNS_15FloatRoundStyleE2ESK_EENS1_15EpilogueDefaultEEEEEvvEEEEvNT_6ParamsE)
        /*0014*/ 	.word	0x00000000


	//----- nvinfo : EIATTR_MIN_STACK_SIZE
	.align		4
.L_17:
        /*0018*/ 	.byte	0x04, 0x12
        /*001a*/ 	.short	(.L_19 - .L_18)
	.align		4
.L_18:
        /*001c*/ 	.word	index@(_ZN7cutlass13device_kernelINS_4gemm6kernel13GemmUniversalIN4cute5tupleIJiiiiEEENS1_10collective13CollectiveMmaINS1_34MainloopSm90TmaGmmaWarpSpecializedILi4ENS5_IJNS4_1CILi4EEENSA_ILi2EEENSA_ILi1EEEEEENS1_35KernelTmaWarpSpecializedCooperativeEEENS5_IJNSA_ILi128EEENSA_ILi64EEESH_EEENS_10bfloat16_tENS5_IJlSD_lEEESK_SL_NS4_8TiledMMAINS4_8MMA_AtomIJNS4_4SM904GMMA27MMA_64x64x16_F32BF16BF16_SSILNSP_5MajorE0ELSR_0ELNSP_7ScaleInE1ELSS_1EEEEEENS4_6LayoutINS5_IJSC_SD_SD_EEENS5_IJSD_NSA_ILi0EEESX_EEEEENS5_IJNS4_10UnderscoreES10_S10_EEEEENS4_23SM90_TMA_LOAD_MULTICASTENS4_14ComposedLayoutINS4_7SwizzleILi3ELi4ELi3EEENS4_18smem_ptr_flag_bitsILi16EEENSV_INS5_IJNSA_ILi8EEESI_EEENS5_IJSI_SD_EEEEEEEvNS4_8identityES13_S1D_vS1E_EENS_8epilogue10collective6detail29Sm90TmaWarpSpecializedAdapterINS1H_15DefaultEpilogueISK_SL_SL_NS1G_6thread17LinearCombinationISK_Li1EffLNS1L_9ScaleType4KindE0ELNS_15FloatRoundStyleE2ESK_EENS1_15EpilogueDefaultEEEEEvvEEEEvNT_6ParamsE)
        /*0020*/ 	.word	0x00000000
.L_19:


//--------------------- .nv.compat                --------------------------
	.section	.nv.compat,"",@"SHT_CUDA_COMPAT_INFO"
	.align	4
        /*0000*/ 	.byte	0x02, 0x09, 0x01, 0x00, 0x02, 0x02, 0x04, 0x00, 0x02, 0x05, 0x05, 0x00, 0x03, 0x07, 0x01, 0x01
        /*0010*/ 	.byte	0x02, 0x03, 0x01, 0x00, 0x02, 0x06, 0x01, 0x00, 0x04, 0x0b, 0x08, 0x00, 0x00, 0x00, 0x00, 0x00
        /*0020*/ 	.byte	0x00, 0x00, 0x00, 0x00


//--------------------- .nv.info._ZN7cutlass13device_kernelINS_4gemm6kernel13GemmUniversalIN4cute5tupleIJiiiiEEENS1_10collective13CollectiveMmaINS1_34MainloopSm90TmaGmmaWarpSpecializedILi4ENS5_IJNS4_1CILi4EEENSA_ILi2EEENSA_ILi1EEEEEENS1_35KernelTmaWarpSpecializedCooperativeEEENS5_IJNSA_ILi128EEENSA_ILi64EEESH_EEENS_10bfloat16_tENS5_IJlSD_lEEESK_SL_NS4_8TiledMMAINS4_8MMA_AtomIJNS4_4SM904GMMA27MMA_64x64x16_F32BF16BF16_SSILNSP_5MajorE0ELSR_0ELNSP_7ScaleInE1ELSS_1EEEEEENS4_6LayoutINS5_IJSC_SD_SD_EEENS5_IJSD_NSA_ILi0EEESX_EEEEENS5_IJNS4_10UnderscoreES10_S10_EEEEENS4_23SM90_TMA_LOAD_MULTICASTENS4_14ComposedLayoutINS4_7SwizzleILi3ELi4ELi3EEENS4_18smem_ptr_flag_bitsILi16EEENSV_INS5_IJNSA_ILi8EEESI_EEENS5_IJSI_SD_EEEEEEEvNS4_8identityES13_S1D_vS1E_EENS_8epilogue10collective6detail29Sm90TmaWarpSpecializedAdapterINS1H_15DefaultEpilogueISK_SL_SL_NS1G_6thread17LinearCombinationISK_Li1EffLNS1L_9ScaleType4KindE0ELNS_15FloatRoundStyleE2ESK_EENS1_15EpilogueDefaultEEEEEvvEEEEvNT_6ParamsE --------------------------
	.section	.nv.info._ZN7cutlass13device_kernelINS_4gemm6kernel13GemmUniversalIN4cute5tupleIJiiiiEEENS1_10collective13CollectiveMmaINS1_34MainloopSm90TmaGmmaWarpSpecializedILi4ENS5_IJNS4_1CILi4EEENSA_ILi2EEENSA_ILi1EEEEEENS1_35KernelTmaWarpSpecializedCooperativeEEENS5_IJNSA_ILi128EEENSA_ILi64EEESH_EEENS_10bfloat16_tENS5_IJlSD_lEEESK_SL_NS4_8TiledMMAINS4_8MMA_AtomIJNS4_4SM904GMMA27MMA_64x64x16_F32BF16BF16_SSILNSP_5MajorE0ELSR_0ELNSP_7ScaleInE1ELSS_1EEEEEENS4_6LayoutINS5_IJSC_SD_SD_EEENS5_IJSD_NSA_ILi0EEESX_EEEEENS5_IJNS4_10UnderscoreES10_S10_EEEEENS4_23SM90_TMA_LOAD_MULTICASTENS4_14ComposedLayoutINS4_7SwizzleILi3ELi4ELi3EEENS4_18smem_ptr_flag_bitsILi16EEENSV_INS5_IJNSA_ILi8EEESI_EEENS5_IJSI_SD_EEEEEEEvNS4_8identityES13_S1D_vS1E_EENS_8epilogue10collective6detail29Sm90TmaWarpSpecializedAdapterINS1H_15DefaultEpilogueISK_SL_SL_NS1G_6thread17LinearCombinationISK_Li1EffLNS1L_9ScaleType4KindE0ELNS_15FloatRoundStyleE2ESK_EENS1_15EpilogueDefaultEEEEEvvEEEEvNT_6ParamsE,"",@"SHT_CUDA_INFO"
	.sectionflags	@""
	.align	4


	//----- nvinfo : EIATTR_CUDA_API_VERSION
	.align		4
        /*0000*/ 	.byte	0x04, 0x37
        /*0002*/ 	.short	(.L_21 - .L_20)
.L_20:
        /*0004*/ 	.word	0x00000082


	//----- nvinfo : EIATTR_KPARAM_INFO
	.align		4
.L_21:
        /*0008*/ 	.byte	0x04, 0x17
        /*000a*/ 	.short	(.L_23 - .L_22)
.L_22:
        /*000c*/ 	.word	0x00000000
        /*0010*/ 	.short	0x0000
        /*0012*/ 	.short	0x0070
        /*0014*/ 	.byte	0x00, 0xf0, 0x01, 0x10


	//----- nvinfo : EIATTR_SPARSE_MMA_MASK
	.align		4
.L_23:
        /*0018*/ 	.byte	0x03, 0x50
        /*001a*/ 	.short	0x0000


	//----- nvinfo : EIATTR_MAXREG_COUNT
	.align		4
        /*001c*/ 	.byte	0x03, 0x1b
        /*001e*/ 	.short	0x00a8


	//----- nvinfo : EIATTR_NUM_BARRIERS
	.align		4
        /*0020*/ 	.byte	0x02, 0x4c
        /*0022*/ 	.byte	0x01
	.zero		1


	//----- nvinfo : EIATTR_EXTERNS
	.align		4
        /*0024*/ 	.byte	0x04, 0x0f
        /*0026*/ 	.short	(.L_25 - .L_24)


	//   ....[0]....
	.align		4
.L_24:
        /*0028*/ 	.word	index@(__assertfail)


	//----- nvinfo : EIATTR_MERCURY_ISA_VERSION
	.align		4
.L_25:
        /*002c*/ 	.byte	0x03, 0x5f
        /*002e*/ 	.short	0x0101


	//----- nvinfo : EIATTR_INT_WARP_WIDE_INSTR_OFFSETS
	.align		4
        /*0030*/ 	.byte	0x04, 0x31
        /*0032*/ 	.short	(.L_27 - .L_26)


	//   ....[0]....
.L_26:
        /*0034*/ 	.word	0x000004c0


	//   ....[1]....
        /*0038*/ 	.word	0x000004d0


	//   ....[2]....
        /*003c*/ 	.word	0x00000680


	//   ....[3]....
        /*0040*/ 	.word	0x000022a0


	//----- nvinfo : EIATTR_COOP_GROUP_MASK_REGIDS
	.align		4
.L_27:
        /*0044*/ 	.byte	0x04, 0x29
        /*0046*/ 	.short	(.L_29 - .L_28)


	//   ....[0]....
.L_28:
        /*0048*/ 	.word	0xffffffff


	//   ....[1]....
        /*004c*/ 	.word	0xffffffff


	//   ....[2]....
        /*0050*/ 	.word	0xffffffff


	//   ....[3]....
        /*0054*/ 	.word	0xffffffff


	//   ....[4]....
        /*0058*/ 	.word	0xffffffff


	//   ....[5]....
        /*005c*/ 	.word	0xffffffff


	//----- nvinfo : EIATTR_COOP_GROUP_INSTR_OFFSETS
	.align		4
.L_29:
        /*0060*/ 	.byte	0x04, 0x28
        /*0062*/ 	.short	(.L_31 - .L_30)


	//   ....[0]....
.L_30:
        /*0064*/ 	.word	0x00000060


	//   ....[1]....
        /*0068*/ 	.word	0x00000070


	//   ....[2]....
        /*006c*/ 	.word	0x00000130


	//   ....[3]....
        /*0070*/ 	.word	0x00000300


	//   ....[4]....
        /*0074*/ 	.word	0x00000820


	//   ....[5]....
        /*0078*/ 	.word	0x000014a0


	//----- nvinfo : EIATTR_REG_RECONFIG
	.align		4
.L_31:
        /*007c*/ 	.byte	0x01, 0x54
	.zero		2


	//----- nvinfo : EIATTR_SYSCALL_OFFSETS
	.align		4
        /*0080*/ 	.byte	0x04, 0x46
        /*0082*/ 	.short	(.L_33 - .L_32)


	//   ....[0]....
.L_32:
        /*0084*/ 	.word	0x00001690


	//----- nvinfo : EIATTR_MBARRIER_INSTR_OFFSETS
	.align		4
.L_33:
        /*0088*/ 	.byte	0x04, 0x39
        /*008a*/ 	.short	(.L_35 - .L_34)


	//   ....[0]....
.L_34:
        /*008c*/ 	.word	0x00000250
        /*0090*/ 	.word	0x000000ff
        /*0094*/ 	.word	0x00000000
        /*0098*/ 	.short	0x0100
        /*009a*/ 	.byte	0x08
	.zero		1


	//   ....[1]....
        /*009c*/ 	.word	0x00000260
        /*00a0*/ 	.word	0x000000ff
        /*00a4*/ 	.word	0x00000020
        /*00a8*/ 	.short	0x0100
        /*00aa*/ 	.byte	0x08
	.zero		1


	//   ....[2]....
        /*00ac*/ 	.word	0x00000270
        /*00b0*/ 	.word	0x000000ff
        /*00b4*/ 	.word	0x00000008
        /*00b8*/ 	.short	0x0100
        /*00ba*/ 	.byte	0x08
	.zero		1


	//   ....[3]....
        /*00bc*/ 	.word	0x00000280
        /*00c0*/ 	.word	0x000000ff
        /*00c4*/ 	.word	0x00000028
        /*00c8*/ 	.short	0x0100
        /*00ca*/ 	.byte	0x08
	.zero		1


	//   ....[4]....
        /*00cc*/ 	.word	0x00000290
        /*00d0*/ 	.word	0x000000ff
        /*00d4*/ 	.word	0x00000010
        /*00d8*/ 	.short	0x0100
        /*00da*/ 	.byte	0x08
	.zero		1


	//   ....[5]....
        /*00dc*/ 	.word	0x000002a0
        /*00e0*/ 	.word	0x000000ff
        /*00e4*/ 	.word	0x00000030
        /*00e8*/ 	.short	0x0100
        /*00ea*/ 	.byte	0x08
	.zero		1


	//   ....[6]....
        /*00ec*/ 	.word	0x000002b0
        /*00f0*/ 	.word	0x000000ff
        /*00f4*/ 	.word	0x00000018
        /*00f8*/ 	.short	0x0100
        /*00fa*/ 	.byte	0x08
	.zero		1


	//   ....[7]....
        /*00fc*/ 	.word	0x000002c0
        /*0100*/ 	.word	0x000000ff
        /*0104*/ 	.word	0x00000038
        /*0108*/ 	.short	0x0100
        /*010a*/ 	.byte	0x08
	.zero		1


	//   ....[8]....
        /*010c*/ 	.word	0x000006f0
        /*0110*/ 	.word	0x000000ff
        /*0114*/ 	.word	0x00000050
        /*0118*/ 	.short	0x0100
        /*011a*/ 	.byte	0x06
	.zero		1


	//   ....[9]....
        /*011c*/ 	.word	0x000007a0
        /*0120*/ 	.word	0x000000ff
        /*0124*/ 	.word	0x00000058
        /*0128*/ 	.short	0x0100
        /*012a*/ 	.byte	0x06
	.zero		1


	//   ....[10]....
        /*012c*/ 	.word	0x00001750
        /*0130*/ 	.word	0x00000003
        /*0134*/ 	.word	0x00000000
        /*0138*/ 	.short	0x010a
        /*013a*/ 	.byte	0x3f
	.zero		1


	//   ....[11]....
        /*013c*/ 	.word	0x000017b0
        /*0140*/ 	.word	0x00000003
        /*0144*/ 	.word	0x00000000
        /*0148*/ 	.short	0x010a
        /*014a*/ 	.byte	0x3f
	.zero		1


	//   ....[12]....
        /*014c*/ 	.word	0x00001cf0
        /*0150*/ 	.word	0x00000005
        /*0154*/ 	.word	0x00000000
        /*0158*/ 	.short	0x010a
        /*015a*/ 	.byte	0x3f
	.zero		1


	//   ....[13]....
        /*015c*/ 	.word	0x00001d30
        /*0160*/ 	.word	0x00000005
        /*0164*/ 	.word	0x00000000
        /*0168*/ 	.short	0x010a
        /*016a*/ 	.byte	0x3f
	.zero		1


	//   ....[14]....
        /*016c*/ 	.word	0x00002150
        /*0170*/ 	.word	0x00000004
        /*0174*/ 	.word	0x00000000
        /*0178*/ 	.short	0x0101
        /*017a*/ 	.byte	0x3f
	.zero		1


	//   ....[15]....
        /*017c*/ 	.word	0x00002310
        /*0180*/ 	.word	0x00000000
        /*0184*/ 	.word	0x00000000
        /*0188*/ 	.short	0x0101
        /*018a*/ 	.byte	0x3f
	.zero		1


	//   ....[16]....
        /*018c*/ 	.word	0x00005760
        /*0190*/ 	.word	0x00000014
        /*0194*/ 	.word	0x00000020
        /*0198*/ 	.short	0x010a
        /*019a*/ 	.byte	0x3f
	.zero		1


	//   ....[17]....
        /*019c*/ 	.word	0x00005c00
        /*01a0*/ 	.word	0x00000004
        /*01a4*/ 	.word	0x00000058
        /*01a8*/ 	.short	0x0101
        /*01aa*/ 	.byte	0x3f
	.zero		1


	//   ....[18]....
        /*01ac*/ 	.word	0x00006320
        /*01b0*/ 	.word	0x00000005
        /*01b4*/ 	.word	0x00000000
        /*01b8*/ 	.short	0x010a
        /*01ba*/ 	.byte	0x3f
	.zero		1


	//   ....[19]....
        /*01bc*/ 	.word	0x000063a0
        /*01c0*/ 	.word	0x00000007
        /*01c4*/ 	.word	0x00000000
        /*01c8*/ 	.short	0x010a
        /*01ca*/ 	.byte	0x3f
	.zero		1


	//   ....[20]....
        /*01cc*/ 	.word	0x00006430
        /*01d0*/ 	.word	0x00000006
        /*01d4*/ 	.word	0x00000000
        /*01d8*/ 	.short	0x010a
        /*01da*/ 	.byte	0x3f
	.zero		1


	//   ....[21]....
        /*01dc*/ 	.word	0x000064c0
        /*01e0*/ 	.word	0x00000003
        /*01e4*/ 	.word	0x00000000
        /*01e8*/ 	.short	0x010a
        /*01ea*/ 	.byte	0x3f
	.zero		1


	//   ....[22]....
        /*01ec*/ 	.word	0x00006520
        /*01f0*/ 	.word	0x00000003
        /*01f4*/ 	.word	0x00000000
        /*01f8*/ 	.short	0x010a
        /*01fa*/ 	.byte	0x3f
	.zero		1


	//   ....[23]....
        /*01fc*/ 	.word	0x00006570
        /*0200*/ 	.word	0x00000005
        /*0204*/ 	.word	0x00000000
        /*0208*/ 	.short	0x010a
        /*020a*/ 	.byte	0x3f
	.zero		1


	//   ....[24]....
        /*020c*/ 	.word	0x00006640
        /*0210*/ 	.word	0x00000014
        /*0214*/ 	.word	0x00000020
        /*0218*/ 	.short	0x010a
        /*021a*/ 	.byte	0x3f
	.zero		1


	//   ....[25]....
        /*021c*/ 	.word	0x00006710
        /*0220*/ 	.word	0x00000005
        /*0224*/ 	.word	0x00000000
        /*0228*/ 	.short	0x010a
        /*022a*/ 	.byte	0x3f
	.zero		1


	//   ....[26]....
        /*022c*/ 	.word	0x00006760
        /*0230*/ 	.word	0x00000007
        /*0234*/ 	.word	0x00000000
        /*0238*/ 	.short	0x010a
        /*023a*/ 	.byte	0x3f
	.zero		1


	//   ....[27]....
        /*023c*/ 	.word	0x000067b0
        /*0240*/ 	.word	0x00000006
        /*0244*/ 	.word	0x00000000
        /*0248*/ 	.short	0x010a
        /*024a*/ 	.byte	0x3f
	.zero		1


	//----- nvinfo : EIATTR_NUM_MBARRIERS
	.align		4
.L_35:
        /*024c*/ 	.byte	0x03, 0x38
        /*024e*/ 	.short	0x000a


	//----- nvinfo : EIATTR_EXIT_INSTR_OFFSETS
	.align		4
        /*0250*/ 	.byte	0x04, 0x1c
        /*0252*/ 	.short	(.L_37 - .L_36)


	//   ....[0]....
.L_36:
        /*0254*/ 	.word	0x000009f0


	//   ....[1]....
        /*0258*/ 	.word	0x00001200


	//   ....[2]....
        /*025c*/ 	.word	0x00004db0


	//   ....[3]....
        /*0260*/ 	.word	0x00005310


	//   ....[4]....
        /*0264*/ 	.word	0x00006510


	//----- nvinfo : EIATTR_MAX_THREADS
	.align		4
.L_37:
        /*0268*/ 	.byte	0x04, 0x05
        /*026a*/ 	.short	(.L_39 - .L_38)
.L_38:
        /*026c*/ 	.word	0x00000180
        /*0270*/ 	.word	0x00000001
        /*0274*/ 	.word	0x00000001


	//----- nvinfo : EIATTR_CRS_STACK_SIZE
	.align		4
.L_39:
        /*0278*/ 	.byte	0x04, 0x1e
        /*027a*/ 	.short	(.L_41 - .L_40)
.L_40:
        /*027c*/ 	.word	0x00000000


	//----- nvinfo : EIATTR_CBANK_PARAM_SIZE
	.align		4
.L_41:
        /*0280*/ 	.byte	0x03, 0x19
        /*0282*/ 	.short	0x0470


	//----- nvinfo : EIATTR_PARAM_CBANK
	.align		4
        /*0284*/ 	.byte	0x04, 0x0a
        /*0286*/ 	.short	(.L_43 - .L_42)
	.align		4
.L_42:
        /*0288*/ 	.word	index@(.nv.constant0._ZN7cutlass13device_kernelINS_4gemm6kernel13GemmUniversalIN4cute5tupleIJiiiiEEENS1_10collective13CollectiveMmaINS1_34MainloopSm90TmaGmmaWarpSpecializedILi4ENS5_IJNS4_1CILi4EEENSA_ILi2EEENSA_ILi1EEEEEENS1_35KernelTmaWarpSpecializedCooperativeEEENS5_IJNSA_ILi128EEENSA_ILi64EEESH_EEENS_10bfloat16_tENS5_IJlSD_lEEESK_SL_NS4_8TiledMMAINS4_8MMA_AtomIJNS4_4SM904GMMA27MMA_64x64x16_F32BF16BF16_SSILNSP_5MajorE0ELSR_0ELNSP_7ScaleInE1ELSS_1EEEEEENS4_6LayoutINS5_IJSC_SD_SD_EEENS5_IJSD_NSA_ILi0EEESX_EEEEENS5_IJNS4_10UnderscoreES10_S10_EEEEENS4_23SM90_TMA_LOAD_MULTICASTENS4_14ComposedLayoutINS4_7SwizzleILi3ELi4ELi3EEENS4_18smem_ptr_flag_bitsILi16EEENSV_INS5_IJNSA_ILi8EEESI_EEENS5_IJSI_SD_EEEEEEEvNS4_8identityES13_S1D_vS1E_EENS_8epilogue10collective6detail29Sm90TmaWarpSpecializedAdapterINS1H_15DefaultEpilogueISK_SL_SL_NS1G_6thread17LinearCombinationISK_Li1EffLNS1L_9ScaleType4KindE0ELNS_15FloatRoundStyleE2ESK_EENS1_15EpilogueDefaultEEEEEvvEEEEvNT_6ParamsE)
        /*028c*/ 	.short	0x0210
        /*028e*/ 	.short	0x0470


	//----- nvinfo : EIATTR_SW_WAR
	.align		4
.L_43:
        /*0290*/ 	.byte	0x04, 0x36
        /*0292*/ 	.short	(.L_45 - .L_44)
.L_44:
        /*0294*/ 	.word	0x00000008
.L_45:


//--------------------- .nv.callgraph             --------------------------
	.section	.nv.callgraph,"",@"SHT_CUDA_CALLGRAPH"
	.align	4
	.sectionentsize	8
	.align		4
        /*0000*/ 	.word	0x00000000
	.align		4
        /*0004*/ 	.word	0xffffffff
	.align		4
        /*0008*/ 	.word	index@(_ZN7cutlass13device_kernelINS_4gemm6kernel13GemmUniversalIN4cute5tupleIJiiiiEEENS1_10collective13CollectiveMmaINS1_34MainloopSm90TmaGmmaWarpSpecializedILi4ENS5_IJNS4_1CILi4EEENSA_ILi2EEENSA_ILi1EEEEEENS1_35KernelTmaWarpSpecializedCooperativeEEENS5_IJNSA_ILi128EEENSA_ILi64EEESH_EEENS_10bfloat16_tENS5_IJlSD_lEEESK_SL_NS4_8TiledMMAINS4_8MMA_AtomIJNS4_4SM904GMMA27MMA_64x64x16_F32BF16BF16_SSILNSP_5MajorE0ELSR_0ELNSP_7ScaleInE1ELSS_1EEEEEENS4_6LayoutINS5_IJSC_SD_SD_EEENS5_IJSD_NSA_ILi0EEESX_EEEEENS5_IJNS4_10UnderscoreES10_S10_EEEEENS4_23SM90_TMA_LOAD_MULTICASTENS4_14ComposedLayoutINS4_7SwizzleILi3ELi4ELi3EEENS4_18smem_ptr_flag_bitsILi16EEENSV_INS5_IJNSA_ILi8EEESI_EEENS5_IJSI_SD_EEEEEEEvNS4_8identityES13_S1D_vS1E_EENS_8epilogue10collective6detail29Sm90TmaWarpSpecializedAdapterINS1H_15DefaultEpilogueISK_SL_SL_NS1G_6thread17LinearCombinationISK_Li1EffLNS1L_9ScaleType4KindE0ELNS_15FloatRoundStyleE2ESK_EENS1_15EpilogueDefaultEEEEEvvEEEEvNT_6ParamsE)
	.align		4
        /*000c*/ 	.word	index@(__assertfail)
	.align		4
        /*0010*/ 	.word	0x00000000
	.align		4
        /*0014*/ 	.word	0xfffffffe
	.align		4
        /*0018*/ 	.word	0x00000000
	.align		4
        /*001c*/ 	.word	0xfffffffd
	.align		4
        /*0020*/ 	.word	0x00000000
	.align		4
        /*0024*/ 	.word	0xfffffffc


//--------------------- .nv.constant4             --------------------------
	.section	.nv.constant4,"a",@progbits
	.align	8
	.align		8
.nv.constant4:
        /*0000*/ 	.dword	__assertfail
	.align		8
        /*0008*/ 	.dword	__unnamed_1
	.align		8
        /*0010*/ 	.dword	_ZN40_INTERNAL_c6dd466f_4_k_cu_398bb83c_234074cuda3std3__45__cpo5beginE
	.align		8
        /*0018*/ 	.dword	_ZN40_INTERNAL_c6dd466f_4_k_cu_398bb83c_234074cuda3std3__45__cpo3endE
	.align		8
        /*0020*/ 	.dword	_ZN40_INTERNAL_c6dd466f_4_k_cu_398bb83c_234074cuda3std3__45__cpo6cbeginE
	.align		8
        /*0028*/ 	.dword	_ZN40_INTERNAL_c6dd466f_4_k_cu_398bb83c_234074cuda3std3__45__cpo4cendE
	.align		8
        /*0030*/ 	.dword	_ZN40_INTERNAL_c6dd466f_4_k_cu_398bb83c_234074cuda3std3__442_GLOBAL__N__c6dd466f_4_k_cu_398bb83c_234076ignoreE
	.align		8
        /*0038*/ 	.dword	_ZN40_INTERNAL_c6dd466f_4_k_cu_398bb83c_234074cuda3std3__419piecewise_constructE
	.align		8
        /*0040*/ 	.dword	_ZN40_INTERNAL_c6dd466f_4_k_cu_398bb83c_234074cuda3std3__48in_placeE
	.align		8
        /*0048*/ 	.dword	_ZN40_INTERNAL_c6dd466f_4_k_cu_398bb83c_234074cuda3std6ranges3__45__cpo4swapE
	.align		8
        /*0050*/ 	.dword	_ZN40_INTERNAL_c6dd466f_4_k_cu_398bb83c_234074cuda3std6ranges3__45__cpo9iter_moveE
	.align		8
        /*0058*/ 	.dword	_ZN40_INTERNAL_c6dd466f_4_k_cu_398bb83c_234074cute7productE
	.align		8
        /*0060*/ 	.dword	_ZN40_INTERNAL_c6dd466f_4_k_cu_398bb83c_234074cute1_E
	.align		8
        /*0068*/ 	.dword	$str$22
	.align		8
        /*0070*/ 	.dword	$str$23


//--------------------- .text._ZN7cutlass13device_kernelINS_4gemm6kernel13GemmUniversalIN4cute5tupleIJiiiiEEENS1_10collective13CollectiveMmaINS1_34MainloopSm90TmaGmmaWarpSpecializedILi4ENS5_IJNS4_1CILi4EEENSA_ILi2EEENSA_ILi1EEEEEENS1_35KernelTmaWarpSpecializedCooperativeEEENS5_IJNSA_ILi128EEENSA_ILi64EEESH_EEENS_10bfloat16_tENS5_IJlSD_lEEESK_SL_NS4_8TiledMMAINS4_8MMA_AtomIJNS4_4SM904GMMA27MMA_64x64x16_F32BF16BF16_SSILNSP_5MajorE0ELSR_0ELNSP_7ScaleInE1ELSS_1EEEEEENS4_6LayoutINS5_IJSC_SD_SD_EEENS5_IJSD_NSA_ILi0EEESX_EEEEENS5_IJNS4_10UnderscoreES10_S10_EEEEENS4_23SM90_TMA_LOAD_MULTICASTENS4_14ComposedLayoutINS4_7SwizzleILi3ELi4ELi3EEENS4_18smem_ptr_flag_bitsILi16EEENSV_INS5_IJNSA_ILi8EEESI_EEENS5_IJSI_SD_EEEEEEEvNS4_8identityES13_S1D_vS1E_EENS_8epilogue10collective6detail29Sm90TmaWarpSpecializedAdapterINS1H_15DefaultEpilogueISK_SL_SL_NS1G_6thread17LinearCombinationISK_Li1EffLNS1L_9ScaleType4KindE0ELNS_15FloatRoundStyleE2ESK_EENS1_15EpilogueDefaultEEEEEvvEEEEvNT_6ParamsE --------------------------
	.section	.text._ZN7cutlass13device_kernelINS_4gemm6kernel13GemmUniversalIN4cute5tupleIJiiiiEEENS1_10collective13CollectiveMmaINS1_34MainloopSm90TmaGmmaWarpSpecializedILi4ENS5_IJNS4_1CILi4EEENSA_ILi2EEENSA_ILi1EEEEEENS1_35KernelTmaWarpSpecializedCooperativeEEENS5_IJNSA_ILi128EEENSA_ILi64EEESH_EEENS_10bfloat16_tENS5_IJlSD_lEEESK_SL_NS4_8TiledMMAINS4_8MMA_AtomIJNS4_4SM904GMMA27MMA_64x64x16_F32BF16BF16_SSILNSP_5MajorE0ELSR_0ELNSP_7ScaleInE1ELSS_1EEEEEENS4_6LayoutINS5_IJSC_SD_SD_EEENS5_IJSD_NSA_ILi0EEESX_EEEEENS5_IJNS4_10UnderscoreES10_S10_EEEEENS4_23SM90_TMA_LOAD_MULTICASTENS4_14ComposedLayoutINS4_7SwizzleILi3ELi4ELi3EEENS4_18smem_ptr_flag_bitsILi16EEENSV_INS5_IJNSA_ILi8EEESI_EEENS5_IJSI_SD_EEEEEEEvNS4_8identityES13_S1D_vS1E_EENS_8epilogue10collective6detail29Sm90TmaWarpSpecializedAdapterINS1H_15DefaultEpilogueISK_SL_SL_NS1G_6thread17LinearCombinationISK_Li1EffLNS1L_9ScaleType4KindE0ELNS_15FloatRoundStyleE2ESK_EENS1_15EpilogueDefaultEEEEEvvEEEEvNT_6ParamsE,"ax",@progbits
	.align	128
.text._ZN7cutlass13device_kernelINS_4gemm6kernel13GemmUniversalIN4cute5tupleIJiiiiEEENS1_10collective13CollectiveMmaINS1_34MainloopSm90TmaGmmaWarpSpecializedILi4ENS5_IJNS4_1CILi4EEENSA_ILi2EEENSA_ILi1EEEEEENS1_35KernelTmaWarpSpecializedCooperativeEEENS5_IJNSA_ILi128EEENSA_ILi64EEESH_EEENS_10bfloat16_tENS5_IJlSD_lEEESK_SL_NS4_8TiledMMAINS4_8MMA_AtomIJNS4_4SM904GMMA27MMA_64x64x16_F32BF16BF16_SSILNSP_5MajorE0ELSR_0ELNSP_7ScaleInE1ELSS_1EEEEEENS4_6LayoutINS5_IJSC_SD_SD_EEENS5_IJSD_NSA_ILi0EEESX_EEEEENS5_IJNS4_10UnderscoreES10_S10_EEEEENS4_23SM90_TMA_LOAD_MULTICASTENS4_14ComposedLayoutINS4_7SwizzleILi3ELi4ELi3EEENS4_18smem_ptr_flag_bitsILi16EEENSV_INS5_IJNSA_ILi8EEESI_EEENS5_IJSI_SD_EEEEEEEvNS4_8identityES13_S1D_vS1E_EENS_8epilogue10collective6detail29Sm90TmaWarpSpecializedAdapterINS1H_15DefaultEpilogueISK_SL_SL_NS1G_6thread17LinearCombinationISK_Li1EffLNS1L_9ScaleType4KindE0ELNS_15FloatRoundStyleE2ESK_EENS1_15EpilogueDefaultEEEEEvvEEEEvNT_6ParamsE:
        .type           _ZN7cutlass13device_kernelINS_4gemm6kernel13GemmUniversalIN4cute5tupleIJiiiiEEENS1_10collective13CollectiveMmaINS1_34MainloopSm90TmaGmmaWarpSpecializedILi4ENS5_IJNS4_1CILi4EEENSA_ILi2EEENSA_ILi1EEEEEENS1_35KernelTmaWarpSpecializedCooperativeEEENS5_IJNSA_ILi128EEENSA_ILi64EEESH_EEENS_10bfloat16_tENS5_IJlSD_lEEESK_SL_NS4_8TiledMMAINS4_8MMA_AtomIJNS4_4SM904GMMA27MMA_64x64x16_F32BF16BF16_SSILNSP_5MajorE0ELSR_0ELNSP_7ScaleInE1ELSS_1EEEEEENS4_6LayoutINS5_IJSC_SD_SD_EEENS5_IJSD_NSA_ILi0EEESX_EEEEENS5_IJNS4_10UnderscoreES10_S10_EEEEENS4_23SM90_TMA_LOAD_MULTICASTENS4_14ComposedLayoutINS4_7SwizzleILi3ELi4ELi3EEENS4_18smem_ptr_flag_bitsILi16EEENSV_INS5_IJNSA_ILi8EEESI_EEENS5_IJSI_SD_EEEEEEEvNS4_8identityES13_S1D_vS1E_EENS_8epilogue10collective6detail29Sm90TmaWarpSpecializedAdapterINS1H_15DefaultEpilogueISK_SL_SL_NS1G_6thread17LinearCombinationISK_Li1EffLNS1L_9ScaleType4KindE0ELNS_15FloatRoundStyleE2ESK_EENS1_15EpilogueDefaultEEEEEvvEEEEvNT_6ParamsE,@function
        .size           _ZN7cutlass13device_kernelINS_4gemm6kernel13GemmUniversalIN4cute5tupleIJiiiiEEENS1_10collective13CollectiveMmaINS1_34MainloopSm90TmaGmmaWarpSpecializedILi4ENS5_IJNS4_1CILi4EEENSA_ILi2EEENSA_ILi1EEEEEENS1_35KernelTmaWarpSpecializedCooperativeEEENS5_IJNSA_ILi128EEENSA_ILi64EEESH_EEENS_10bfloat16_tENS5_IJlSD_lEEESK_SL_NS4_8TiledMMAINS4_8MMA_AtomIJNS4_4SM904GMMA27MMA_64x64x16_F32BF16BF16_SSILNSP_5MajorE0ELSR_0ELNSP_7ScaleInE1ELSS_1EEEEEENS4_6LayoutINS5_IJSC_SD_SD_EEENS5_IJSD_NSA_ILi0EEESX_EEEEENS5_IJNS4_10UnderscoreES10_S10_EEEEENS4_23SM90_TMA_LOAD_MULTICASTENS4_14ComposedLayoutINS4_7SwizzleILi3ELi4ELi3EEENS4_18smem_ptr_flag_bitsILi16EEENSV_INS5_IJNSA_ILi8EEESI_EEENS5_IJSI_SD_EEEEEEEvNS4_8identityES13_S1D_vS1E_EENS_8epilogue10collective6detail29Sm90TmaWarpSpecializedAdapterINS1H_15DefaultEpilogueISK_SL_SL_NS1G_6thread17LinearCombinationISK_Li1EffLNS1L_9ScaleType4KindE0ELNS_15FloatRoundStyleE2ESK_EENS1_15EpilogueDefaultEEEEEvvEEEEvNT_6ParamsE,(.L_x_133 - _ZN7cutlass13device_kernelINS_4gemm6kernel13GemmUniversalIN4cute5tupleIJiiiiEEENS1_10collective13CollectiveMmaINS1_34MainloopSm90TmaGmmaWarpSpecializedILi4ENS5_IJNS4_1CILi4EEENSA_ILi2EEENSA_ILi1EEEEEENS1_35KernelTmaWarpSpecializedCooperativeEEENS5_IJNSA_ILi128EEENSA_ILi64EEESH_EEENS_10bfloat16_tENS5_IJlSD_lEEESK_SL_NS4_8TiledMMAINS4_8MMA_AtomIJNS4_4SM904GMMA27MMA_64x64x16_F32BF16BF16_SSILNSP_5MajorE0ELSR_0ELNSP_7ScaleInE1ELSS_1EEEEEENS4_6LayoutINS5_IJSC_SD_SD_EEENS5_IJSD_NSA_ILi0EEESX_EEEEENS5_IJNS4_10UnderscoreES10_S10_EEEEENS4_23SM90_TMA_LOAD_MULTICASTENS4_14ComposedLayoutINS4_7SwizzleILi3ELi4ELi3EEENS4_18smem_ptr_flag_bitsILi16EEENSV_INS5_IJNSA_ILi8EEESI_EEENS5_IJSI_SD_EEEEEEEvNS4_8identityES13_S1D_vS1E_EENS_8epilogue10collective6detail29Sm90TmaWarpSpecializedAdapterINS1H_15DefaultEpilogueISK_SL_SL_NS1G_6thread17LinearCombinationISK_Li1EffLNS1L_9ScaleType4KindE0ELNS_15FloatRoundStyleE2ESK_EENS1_15EpilogueDefaultEEEEEvvEEEEvNT_6ParamsE)
        .other          _ZN7cutlass13device_kernelINS_4gemm6kernel13GemmUniversalIN4cute5tupleIJiiiiEEENS1_10collective13CollectiveMmaINS1_34MainloopSm90TmaGmmaWarpSpecializedILi4ENS5_IJNS4_1CILi4EEENSA_ILi2EEENSA_ILi1EEEEEENS1_35KernelTmaWarpSpecializedCooperativeEEENS5_IJNSA_ILi128EEENSA_ILi64EEESH_EEENS_10bfloat16_tENS5_IJlSD_lEEESK_SL_NS4_8TiledMMAINS4_8MMA_AtomIJNS4_4SM904GMMA27MMA_64x64x16_F32BF16BF16_SSILNSP_5MajorE0ELSR_0ELNSP_7ScaleInE1ELSS_1EEEEEENS4_6LayoutINS5_IJSC_SD_SD_EEENS5_IJSD_NSA_ILi0EEESX_EEEEENS5_IJNS4_10UnderscoreES10_S10_EEEEENS4_23SM90_TMA_LOAD_MULTICASTENS4_14ComposedLayoutINS4_7SwizzleILi3ELi4ELi3EEENS4_18smem_ptr_flag_bitsILi16EEENSV_INS5_IJNSA_ILi8EEESI_EEENS5_IJSI_SD_EEEEEEEvNS4_8identityES13_S1D_vS1E_EENS_8epilogue10collective6detail29Sm90TmaWarpSpecializedAdapterINS1H_15DefaultEpilogueISK_SL_SL_NS1G_6thread17LinearCombinationISK_Li1EffLNS1L_9ScaleType4KindE0ELNS_15FloatRoundStyleE2ESK_EENS1_15EpilogueDefaultEEEEEvvEEEEvNT_6ParamsE,@"STO_CUDA_ENTRY STV_DEFAULT"
_ZN7cutlass13device_kernelINS_4gemm6kernel13GemmUniversalIN4cute5tupleIJiiiiEEENS1_10collective13CollectiveMmaINS1_34MainloopSm90TmaGmmaWarpSpecializedILi4ENS5_IJNS4_1CILi4EEENSA_ILi2EEENSA_ILi1EEEEEENS1_35KernelTmaWarpSpecializedCooperativeEEENS5_IJNSA_ILi128EEENSA_ILi64EEESH_EEENS_10bfloat16_tENS5_IJlSD_lEEESK_SL_NS4_8TiledMMAINS4_8MMA_AtomIJNS4_4SM904GMMA27MMA_64x64x16_F32BF16BF16_SSILNSP_5MajorE0ELSR_0ELNSP_7ScaleInE1ELSS_1EEEEEENS4_6LayoutINS5_IJSC_SD_SD_EEENS5_IJSD_NSA_ILi0EEESX_EEEEENS5_IJNS4_10UnderscoreES10_S10_EEEEENS4_23SM90_TMA_LOAD_MULTICASTENS4_14ComposedLayoutINS4_7SwizzleILi3ELi4ELi3EEENS4_18smem_ptr_flag_bitsILi16EEENSV_INS5_IJNSA_ILi8EEESI_EEENS5_IJSI_SD_EEEEEEEvNS4_8identityES13_S1D_vS1E_EENS_8epilogue10collective6detail29Sm90TmaWarpSpecializedAdapterINS1H_15DefaultEpilogueISK_SL_SL_NS1G_6thread17LinearCombinationISK_Li1EffLNS1L_9ScaleType4KindE0ELNS_15FloatRoundStyleE2ESK_EENS1_15EpilogueDefaultEEEEEvvEEEEvNT_6ParamsE:
[----:B------:R-:W0:Y:S01]  /*0000*/  LDC R1, c[0x0][0x28] ;  /* 0x00000a00ff017b82 */ /* 0x000e220000000800 */
[----:B------:R-:W1:Y:S01]  /*0010*/  S2R R63, SR_TID.X ;  /* 0x00000000003f7919 */ /* 0x000e620000002100 */
[----:B------:R-:W-:Y:S01]  /*0020*/  ELECT P0, URZ, PT ;  /* 0x00000000003f782f */ /* 0x000fe20003800000 */
[----:B------:R-:W-:Y:S01]  /*0030*/  BSSY B0, `(.L_x_0) ;  /* 0x000000f000007945 */ /* 0x000fe20003800000 */
[--C-:B-1----:R-:W-:Y:S02]  /*0040*/  SHF.R.U32.HI R0, RZ, 0x5, R63.reuse ;  /* 0x00000005ff007819 */ /* 0x102fe4000001163f */
[----:B------:R-:W-:-:S03]  /*0050*/  SHF.R.U32.HI R6, RZ, 0x7, R63 ;  /* 0x00000007ff067819 */ /* 0x000fc6000001163f */
[----:B------:R-:W1:Y:S04]  /*0060*/  SHFL.IDX PT, R2, R0, RZ, 0x1f ;  /* 0x00001fff00027589 */ /* 0x000e6800000e0000 */
[----:B------:R2:W3:Y:S01]  /*0070*/  SHFL.IDX PT, R5, R6, RZ, 0x1f ;  /* 0x00001fff06057589 */ /* 0x0004e200000e0000 */
[----:B-1----:R-:W-:-:S13]  /*0080*/  ISETP.NE.OR P0, PT, R2, RZ, !P0 ;  /* 0x000000ff0200720c */ /* 0x002fda0004705670 */
[----:B0-23--:R-:W-:Y:S05]  /*0090*/  @P0 BRA `(.L_x_1) ;  /* 0x0000000000200947 */ /* 0x00dfea0003800000 */
[----:B------:R-:W-:Y:S02]  /*00a0*/  ULDC.64 UR4, c[0x0][0x198] ;  /* 0x0000660000047ab9 */ /* 0x000fe40000000a00 */
[----:B------:R-:W-:Y:S02]  /*00b0*/  UIADD3 UR6, UP0, UR4, 0xf0, URZ ;  /* 0x000000f004067890 */ /* 0x000fe4000ff1e03f */
[----:B------:R-:W-:Y:S02]  /*00c0*/  UIADD3 UR4, UP1, UR4, 0x1f0, URZ ;  /* 0x000001f004047890 */ /* 0x000fe4000ff3e03f */
[----:B------:R-:W-:Y:S02]  /*00d0*/  UIADD3.X UR7, URZ, UR5, URZ, UP0, !UPT ;  /* 0x000000053f077290 */ /* 0x000fe400087fe43f */
[----:B------:R-:W-:-:S07]  /*00e0*/  UIADD3.X UR5, URZ, UR5, URZ, UP1, !UPT ;  /* 0x000000053f057290 */ /* 0x000fce0008ffe43f */
[----:B------:R0:W-:Y:S02]  /*00f0*/  UTMACCTL.PF [UR6] ;  /* 0x00000000060079b9 */ /* 0x0001e40008040000 */
[----:B------:R0:W-:Y:S02]  /*0100*/  UTMACCTL.PF [UR4] ;  /* 0x00000000040079b9 */ /* 0x0001e40008040000 */
[----:B0-----:R-:W-:Y:S01]  /*0110*/  NOP ;  /* 0x0000000000007918 */ /* 0x001fe20000000000 */
.L_x_1:
[----:B------:R-:W-:Y:S05]  /*0120*/  BSYNC B0 ;  /* 0x0000000000007941 */ /* 0x000fea0003800000 */
.L_x_0:
[----:B------:R-:W0:Y:S01]  /*0130*/  SHFL.IDX PT, R3, R0, RZ, 0x1f ;  /* 0x00001fff00037589 */ /* 0x000e2200000e0000 */
[----:B------:R-:W-:-:S04]  /*0140*/  SHF.R.S32.HI R4, RZ, 0x1f, R63 ;  /* 0x0000001fff047819 */ /* 0x000fc8000001143f */
[----:B------:R-:W-:Y:S02]  /*0150*/  LEA.HI R4, R4, R63, RZ, 0x7 ;  /* 0x0000003f04047211 */ /* 0x000fe400078f38ff */
[----:B0-----:R-:W-:-:S13]  /*0160*/  ISETP.NE.AND P0, PT, R3, RZ, PT ;  /* 0x000000ff0300720c */ /* 0x001fda0003f05270 */
[----:B------:R-:W-:Y:S05]  /*0170*/  @P0 BRA `(.L_x_2) ;  /* 0x0000000000580947 */ /* 0x000fea0003800000 */
[----:B------:R-:W0:Y:S01]  /*0180*/  S2UR UR8, SR_CgaCtaId ;  /* 0x00000000000879c3 */ /* 0x000e220000008800 */
[----:B------:R-:W-:Y:S01]  /*0190*/  UMOV UR4, 0x400 ;  /* 0x0000040000047882 */ /* 0x000fe20000000000 */
[----:B------:R-:W-:Y:S01]  /*01a0*/  UMOV UR5, 0x1 ;  /* 0x0000000100057882 */ /* 0x000fe20000000000 */
[----:B------:R-:W-:Y:S01]  /*01b0*/  UMOV UR6, 0xa ;  /* 0x0000000a00067882 */ /* 0x000fe20000000000 */
[----:B------:R-:W-:Y:S01]  /*01c0*/  ELECT P0, URZ, PT ;  /* 0x00000000003f782f */ /* 0x000fe20003800000 */
[----:B------:R-:W-:-:S04]  /*01d0*/  UIADD3 UR6, -UR6, 0x100000, URZ ;  /* 0x0010000006067890 */ /* 0x000fc8000fffe13f */
[----:B------:R-:W-:Y:S02]  /*01e0*/  USHF.L.U32 UR7, UR6, 0xb, URZ ;  /* 0x0000000b06077899 */ /* 0x000fe4000800063f */
[----:B------:R-:W-:Y:S02]  /*01f0*/  USHF.L.U32 UR6, UR6, 0x1, URZ ;  /* 0x0000000106067899 */ /* 0x000fe4000800063f */
[----:B0-----:R-:W-:Y:S02]  /*0200*/  ULEA UR8, UR8, UR4, 0x18 ;  /* 0x0000000408087291 */ /* 0x001fe4000f8ec03f */
[----:B------:R-:W-:-:S04]  /*0210*/  UIADD3 UR4, -UR5, 0x100000, URZ ;  /* 0x0010000005047890 */ /* 0x000fc8000fffe13f */
[----:B------:R-:W-:Y:S02]  /*0220*/  USHF.L.U32 UR5, UR4, 0xb, URZ ;  /* 0x0000000b04057899 */ /* 0x000fe4000800063f */
[----:B------:R-:W-:Y:S01]  /*0230*/  USHF.L.U32 UR4, UR4, 0x1, URZ ;  /* 0x0000000104047899 */ /* 0x000fe2000800063f */
[----:B------:R-:W0:Y:S11]  /*0240*/  FENCE.VIEW.ASYNC.S ;  /* 0x00000000000073c6 */ /* 0x000e360000000000 */
[----:B0-----:R0:W1:Y:S01]  /*0250*/  SYNCS.EXCH.64 URZ, [UR8], UR4 ;  /* 0x00000004083f75b2 */ /* 0x0010620008000100 */
[----:B------:R0:W2:Y:S01]  /*0260*/  SYNCS.EXCH.64 URZ, [UR8+0x20], UR6 ;  /* 0x00002006083f75b2 */ /* 0x0000a20008000100 */
[----:B------:R0:W3:Y:S01]  /*0270*/  SYNCS.EXCH.64 URZ, [UR8+0x8], UR4 ;  /* 0x00000804083f75b2 */ /* 0x0000e20008000100 */
[----:B------:R0:W4:Y:S01]  /*0280*/  SYNCS.EXCH.64 URZ, [UR8+0x28], UR6 ;  /* 0x00002806083f75b2 */ /* 0x0001220008000100 */
[----:B------:R0:W0:Y:S01]  /*0290*/  SYNCS.EXCH.64 URZ, [UR8+0x10], UR4 ;  /* 0x00001004083f75b2 */ /* 0x0000220008000100 */
[----:B------:R0:W0:Y:S01]  /*02a0*/  SYNCS.EXCH.64 URZ, [UR8+0x30], UR6 ;  /* 0x00003006083f75b2 */ /* 0x0000220008000100 */
[----:B------:R0:W0:Y:S01]  /*02b0*/  SYNCS.EXCH.64 URZ, [UR8+0x18], UR4 ;  /* 0x00001804083f75b2 */ /* 0x0000220008000100 */
[----:B------:R0:W0:Y:S01]  /*02c0*/  SYNCS.EXCH.64 URZ, [UR8+0x38], UR6 ;  /* 0x00003806083f75b2 */ /* 0x0000220008000100 */
[----:B------:R-:W-:Y:S01]  /*02d0*/  NOP ;  /* 0x0000000000007918 */ /* 0x000fe20000000000 */
.L_x_2:
[----:B0-----:R-:W0:Y:S01]  /*02e0*/  S2UR UR8, SR_CTAID.X ;  /* 0x00000000000879c3 */ /* 0x001e220000002500 */
[----:B------:R-:W-:Y:S01]  /*02f0*/  LOP3.LUT R4, R4, 0xffffff80, RZ, 0xc0, !PT ;  /* 0xffffff8004047812 */ /* 0x000fe200078ec0ff */
[----:B------:R-:W5:Y:S01]  /*0300*/  SHFL.IDX PT, R0, R0, RZ, 0x1f ;  /* 0x00001fff00007589 */ /* 0x000f6200000e0000 */
[----:B------:R-:W-:Y:S01]  /*0310*/  SHF.R.S32.HI R12, RZ, 0x1f, R3 ;  /* 0x0000001fff0c7819 */ /* 0x000fe20000011403 */
[----:B------:R-:W-:Y:S01]  /*0320*/  ULDC UR4, c[0x0][0x150] ;  /* 0x0000540000047ab9 */ /* 0x000fe20000000800 */
[----:B------:R-:W-:Y:S01]  /*0330*/  ELECT P0, URZ, PT ;  /* 0x00000000003f782f */ /* 0x000fe20003800000 */
[----:B------:R-:W-:Y:S01]  /*0340*/  IMAD.IADD R8, R63, 0x1, -R4 ;  /* 0x000000013f087824 */ /* 0x000fe200078e0a04 */
[----:B------:R-:W-:Y:S01]  /*0350*/  LEA.HI R12, R12, R3, RZ, 0x2 ;  /* 0x000000030c0c7211 */ /* 0x000fe200078f10ff */
[----:B------:R-:W1:Y:S01]  /*0360*/  S2R R4, SR_CTAID.Y ;  /* 0x0000000000047919 */ /* 0x000e620000002600 */
[----:B------:R-:W2:Y:S01]  /*0370*/  LDC R11, c[0x0][0x144] ;  /* 0x00005100ff0b7b82 */ /* 0x000ea20000000800 */
[----:B------:R-:W-:Y:S01]  /*0380*/  NOP ;  /* 0x0000000000007918 */ /* 0x000fe20000000000 */
[----:B------:R-:W-:Y:S01]  /*0390*/  SHF.R.S32.HI R7, RZ, 0x1f, R8 ;  /* 0x0000001fff077819 */ /* 0x000fe20000011408 */
[----:B------:R-:W-:Y:S01]  /*03a0*/  NOP ;  /* 0x0000000000007918 */ /* 0x000fe20000000000 */
[----:B------:R-:W-:Y:S01]  /*03b0*/  LOP3.LUT R12, R12, 0x3ffffffc, RZ, 0xc0, !PT ;  /* 0x3ffffffc0c0c7812 */ /* 0x000fe200078ec0ff */
[----:B------:R-:W-:Y:S01]  /*03c0*/  IMAD.MOV.U32 R22, RZ, RZ, 0x1 ;  /* 0x00000001ff167424 */ /* 0x000fe200078e00ff */
[----:B------:R-:W-:-:S02]  /*03d0*/  LEA.HI R7, R7, R8, RZ, 0x3 ;  /* 0x0000000807077211 */ /* 0x000fc400078f18ff */
[----:B------:R-:W-:Y:S01]  /*03e0*/  ISETP.NE.AND P3, PT, R5, RZ, PT ;  /* 0x000000ff0500720c */ /* 0x000fe20003f65270 */
[----:B------:R-:W-:Y:S01]  /*03f0*/  IMAD.IADD R3, R3, 0x1, -R12 ;  /* 0x0000000103037824 */ /* 0x000fe200078e0a0c */
[--C-:B------:R-:W-:Y:S01]  /*0400*/  SHF.R.S32.HI R9, RZ, 0x3, R7.reuse ;  /* 0x00000003ff097819 */ /* 0x100fe20000011407 */
[----:B------:R-:W3:Y:S01]  /*0410*/  LDC R12, c[0x0][0x140] ;  /* 0x00005000ff0c7b82 */ /* 0x000ee20000000800 */
[----:B------:R-:W-:Y:S02]  /*0420*/  SHF.R.S32.HI R10, RZ, 0x1f, R7 ;  /* 0x0000001fff0a7819 */ /* 0x000fe40000011407 */
[----:B0-----:R-:W-:Y:S02]  /*0430*/  I2FP.F32.U32 R7, UR8 ;  /* 0x0000000800077c45 */ /* 0x001fe40008201000 */
[----:B------:R-:W-:Y:S02]  /*0440*/  LEA.HI R10, R10, R9, RZ, 0x2 ;  /* 0x000000090a0a7211 */ /* 0x000fe400078f10ff */
[----:B-----5:R-:W-:Y:S01]  /*0450*/  ISETP.NE.OR P0, PT, R0, RZ, !P0 ;  /* 0x000000ff0000720c */ /* 0x020fe20004705670 */
[----:B------:R-:W-:Y:S01]  /*0460*/  FMUL R7, R7, UR4 ;  /* 0x0000000407077c20 */ /* 0x000fe20008400000 */
[----:B------:R-:W-:Y:S01]  /*0470*/  LOP3.LUT R10, R10, 0xfffffffc, RZ, 0xc0, !PT ;  /* 0xfffffffc0a0a7812 */ /* 0x000fe200078ec0ff */
[----:B------:R-:W-:-:S04]  /*0480*/  ULDC UR4, c[0x0][0x154] ;  /* 0x0000550000047ab9 */ /* 0x000fc80000000800 */
[----:B------:R-:W0:Y:S01]  /*0490*/  F2I.U32.TRUNC.NTZ R7, R7 ;  /* 0x0000000700077305 */ /* 0x000e22000020f000 */
[----:B------:R-:W-:-:S04]  /*04a0*/  IMAD.IADD R10, R9, 0x1, -R10 ;  /* 0x00000001090a7824 */ /* 0x000fc800078e0a0a */
[----:B------:R-:W-:Y:S01]  /*04b0*/  IMAD R10, R3, 0x4, R10 ;  /* 0x00000004030a7824 */ /* 0x000fe200078e020a */
[----:B------:R-:W-:Y:S01]  /*04c0*/  VOTEU.ALL UP0, P0 ;  /* 0x00000000003f7886 */ /* 0x000fe20000000000 */
[----:B------:R-:W-:Y:S02]  /*04d0*/  VOTEU.ALL UP1, P0 ;  /* 0x00000000003f7886 */ /* 0x000fe40000020000 */
[----:B------:R-:W-:Y:S01]  /*04e0*/  IMAD.SHL.U32 R19, R10, 0x4, RZ ;  /* 0x000000040a137824 */ /* 0x000fe200078e00ff */
[----:B------:R-:W-:Y:S01]  /*04f0*/  SHF.R.S32.HI R3, RZ, 0x1f, R10 ;  /* 0x0000001fff037819 */ /* 0x000fe2000001140a */
[----:B------:R-:W5:Y:S01]  /*0500*/  @!UP0 S2UR UR7, SR_CgaCtaId ;  /* 0x00000000000789c3 */ /* 0x000f620000008800 */
[----:B------:R-:W-:Y:S01]  /*0510*/  @!UP0 UMOV UR6, 0x400 ;  /* 0x0000040000068882 */ /* 0x000fe20000000000 */
[----:B---3--:R-:W-:Y:S01]  /*0520*/  ISETP.EQ.U32.AND P2, PT, R12, 0x1, PT ;  /* 0x000000010c00780c */ /* 0x008fe20003f42070 */
[----:B0-----:R-:W-:Y:S01]  /*0530*/  IMAD.MOV R14, RZ, RZ, -R7 ;  /* 0x000000ffff0e7224 */ /* 0x001fe200078e0a07 */
[----:B------:R-:W-:-:S02]  /*0540*/  LEA.HI R0, R3, R10, RZ, 0x2 ;  /* 0x0000000a03007211 */ /* 0x000fc400078f10ff */
[----:B------:R-:W-:Y:S01]  /*0550*/  LOP3.LUT R19, R10, 0xc, R19, 0x78, !PT ;  /* 0x0000000c0a137812 */ /* 0x000fe200078e7813 */
[----:B--2---:R-:W-:Y:S01]  /*0560*/  IMAD R3, R11, R14, UR8 ;  /* 0x000000080b037e24 */ /* 0x004fe2000f8e020e */
[----:B------:R-:W-:Y:S01]  /*0570*/  LOP3.LUT R9, R0, 0xfffffffc, RZ, 0xc0, !PT ;  /* 0xfffffffc00097812 */ /* 0x000fe200078ec0ff */
[----:B------:R-:W0:Y:S01]  /*0580*/  LDC R7, c[0x0][0x148] ;  /* 0x00005200ff077b82 */ /* 0x000e220000000800 */
[----:B-1----:R-:W-:-:S03]  /*0590*/  I2FP.F32.U32 R11, R4 ;  /* 0x00000004000b7245 */ /* 0x002fc60000201000 */
[----:B------:R-:W-:Y:S01]  /*05a0*/  IMAD.IADD R0, R10, 0x1, -R9 ;  /* 0x000000010a007824 */ /* 0x000fe200078e0a09 */
[----:B------:R-:W-:Y:S01]  /*05b0*/  SHF.R.S32.HI R9, RZ, 0x1f, R2 ;  /* 0x0000001fff097819 */ /* 0x000fe20000011402 */
[----:B------:R-:W-:Y:S01]  /*05c0*/  FMUL R11, R11, UR4 ;  /* 0x000000040b0b7c20 */ /* 0x000fe20008400000 */
[----:B------:R-:W-:Y:S01]  /*05d0*/  UMOV UR4, 0x20 ;  /* 0x0000002000047882 */ /* 0x000fe20000000000 */
[----:B------:R-:W-:Y:S01]  /*05e0*/  VIADD R10, R5, 0xffffffff ;  /* 0xffffffff050a7836 */ /* 0x000fe20000000000 */
[----:B------:R-:W-:Y:S01]  /*05f0*/  ISETP.NE.AND P4, PT, R0, R3, PT ;  /* 0x000000030000720c */ /* 0x000fe20003f85270 */
[----:B------:R-:W-:-:S04]  /*0600*/  @!UP0 UIADD3 UR4, -UR4, 0x100000, URZ ;  /* 0x0010000004048890 */ /* 0x000fc8000fffe13f */
[----:B------:R-:W-:Y:S02]  /*0610*/  @!UP0 USHF.L.U32 UR5, UR4, 0xb, URZ ;  /* 0x0000000b04058899 */ /* 0x000fe4000800063f */
[----:B------:R-:W-:Y:S01]  /*0620*/  @!UP0 USHF.L.U32 UR4, UR4, 0x1, URZ ;  /* 0x0000000104048899 */ /* 0x000fe2000800063f */
[----:B------:R-:W-:Y:S01]  /*0630*/  LEA.HI R9, R9, R2, RZ, 0x2 ;  /* 0x0000000209097211 */ /* 0x000fe200078f10ff */
[----:B------:R-:W1:Y:S01]  /*0640*/  F2I.U32.TRUNC.NTZ R11, R11 ;  /* 0x0000000b000b7305 */ /* 0x000e62000020f000 */
[----:B------:R-:W-:Y:S01]  /*0650*/  ISETP.GE.U32.AND P6, PT, R10, 0x2, PT ;  /* 0x000000020a00780c */ /* 0x000fe20003fc6070 */
[----:B-----5:R-:W-:Y:S01]  /*0660*/  @!UP0 ULEA UR6, UR7, UR6, 0x18 ;  /* 0x0000000607068291 */ /* 0x020fe2000f8ec03f */
[----:B------:R-:W-:Y:S01]  /*0670*/  LOP3.LUT R9, R9, 0xfffffffc, RZ, 0xc0, !PT ;  /* 0xfffffffc09097812 */ /* 0x000fe200078ec0ff */
[----:B------:R-:W-:Y:S01]  /*0680*/  VOTEU.ALL UP0, P0 ;  /* 0x00000000003f7886 */ /* 0x000fe20000000000 */
[----:B------:R-:W-:-:S03]  /*0690*/  LOP3.LUT P0, RZ, R8, 0x7, RZ, 0xc0, !PT ;  /* 0x0000000708ff7812 */ /* 0x000fc6000780c0ff */
[----:B------:R-:W-:Y:S01]  /*06a0*/  IMAD.IADD R0, R2, 0x1, -R9 ;  /* 0x0000000102007824 */ /* 0x000fe200078e0a09 */
[----:B------:R-:W-:Y:S02]  /*06b0*/  ISETP.LT.U32.AND P0, PT, R19, 0x8, !P0 ;  /* 0x000000081300780c */ /* 0x000fe40004701070 */
[----:B------:R-:W-:Y:S02]  /*06c0*/  @P4 SHF.R.S32.HI R2, RZ, 0x1f, R19 ;  /* 0x0000001fff024819 */ /* 0x000fe40000011413 */
[----:B------:R-:W-:Y:S01]  /*06d0*/  ISETP.NE.AND P1, PT, R0, 0x3, PT ;  /* 0x000000030000780c */ /* 0x000fe20003f25270 */
[----:B------:R-:W2:Y:S02]  /*06e0*/  FENCE.VIEW.ASYNC.S ;  /* 0x00000000000073c6 */ /* 0x000ea40000000000 */
[----:B--2---:R2:W3:Y:S01]  /*06f0*/  @!UP0 SYNCS.EXCH.64 URZ, [UR6+0x50], UR4 ;  /* 0x00005004063f85b2 */ /* 0x0044e20008000100 */
[----:B-1----:R-:W-:Y:S01]  /*0700*/  IMAD.MOV R20, RZ, RZ, -R11 ;  /* 0x000000ffff147224 */ /* 0x002fe200078e0a0b */
[----:B------:R-:W-:-:S02]  /*0710*/  @P4 LEA.HI R2, R2, R19, RZ, 0x2 ;  /* 0x0000001302024211 */ /* 0x000fc400078f10ff */
[----:B------:R-:W-:Y:S01]  /*0720*/  ISETP.EQ.OR P1, PT, R0, RZ, !P1 ;  /* 0x000000ff0000720c */ /* 0x000fe20004f22670 */
[----:B0-----:R-:W-:Y:S01]  /*0730*/  IMAD R9, R7, R20, R4 ;  /* 0x0000001407097224 */ /* 0x001fe200078e0204 */
[----:B------:R-:W-:Y:S02]  /*0740*/  @P4 SHF.R.S32.HI R2, RZ, 0x2, R2 ;  /* 0x00000002ff024819 */ /* 0x000fe40000011402 */
[----:B------:R-:W-:Y:S02]  /*0750*/  ISETP.EQ.AND P1, PT, R5, RZ, P1 ;  /* 0x000000ff0500720c */ /* 0x000fe40000f22270 */
[----:B------:R-:W-:Y:S02]  /*0760*/  @P4 ISETP.NE.AND P5, PT, R2, R9, PT ;  /* 0x000000090200420c */ /* 0x000fe40003fa5270 */
[----:B------:R-:W-:Y:S02]  /*0770*/  SEL R9, RZ, 0x1, !P0 ;  /* 0x00000001ff097807 */ /* 0x000fe40004000000 */
[----:B------:R-:W-:-:S02]  /*0780*/  @P4 SEL R22, RZ, 0x1, P5 ;  /* 0x00000001ff164807 */ /* 0x000fc40002800000 */
[----:B------:R-:W-:Y:S01]  /*0790*/  SEL R18, RZ, 0x1, !P1 ;  /* 0x00000001ff127807 */ /* 0x000fe20004800000 */
[----:B------:R2:W0:Y:S01]  /*07a0*/  @!UP1 SYNCS.EXCH.64 URZ, [UR6+0x58], UR4 ;  /* 0x00005804063f95b2 */ /* 0x0004220008000100 */
[----:B------:R-:W-:Y:S01]  /*07b0*/  LOP3.LUT R22, R22, R9, RZ, 0xc0, !PT ;  /* 0x0000000916167212 */ /* 0x000fe200078ec0ff */
[----:B------:R-:W-:Y:S01]  /*07c0*/  NOP ;  /* 0x0000000000007918 */ /* 0x000fe20000000000 */
[----:B------:R-:W-:Y:S02]  /*07d0*/  LOP3.LUT R11, R63, 0x7f, RZ, 0xc0, !PT ;  /* 0x0000007f3f0b7812 */ /* 0x000fe400078ec0ff */
[----:B------:R-:W-:Y:S01]  /*07e0*/  SEL R18, R18, 0x2, P6 ;  /* 0x0000000212127807 */ /* 0x000fe20003000000 */
[----:B--23--:R-:W-:Y:S06]  /*07f0*/  @!P2 BRA `(.L_x_3) ;  /* 0x000000000008a947 */ /* 0x00cfec0003800000 */
[----:B0---4-:R-:W-:Y:S01]  /*0800*/  UCGABAR_ARV ;  /* 0x00000000000079c7 */ /* 0x011fe20008000000 */
[----:B------:R-:W-:Y:S05]  /*0810*/  BRA `(.L_x_4) ;  /* 0x0000000000047947 */ /* 0x000fea0003800000 */
.L_x_3:
[----:B0---4-:R-:W-:Y:S01]  /*0820*/  NOP ;  /* 0x0000000000007918 */ /* 0x011fe20000000000 */
.L_x_4:
[----:B------:R-:W0:Y:S01]  /*0830*/  LDC R2, c[0x0][0x65c] ;  /* 0x00019700ff027b82 */ /* 0x000e220000000800 */
[----:B------:R-:W-:Y:S02]  /*0840*/  IMAD.U32 R8, RZ, RZ, UR8 ;  /* 0x00000008ff087e24 */ /* 0x000fe4000f8e00ff */
[----:B------:R-:W-:Y:S01]  /*0850*/  IMAD.MOV.U32 R9, RZ, RZ, RZ ;  /* 0x000000ffff097224 */ /* 0x000fe200078e00ff */
[----:B0-----:R-:W-:-:S04]  /*0860*/  ISETP.NE.AND P1, PT, R2, 0x1, PT ;  /* 0x000000010200780c */ /* 0x001fc80003f25270 */
[----:B------:R-:W-:-:S09]  /*0870*/  P2R R5, PR, RZ, 0x2 ;  /* 0x00000002ff057803 */ /* 0x000fd20000000000 */
[----:B------:R-:W0:Y:S01]  /*0880*/  @P1 LDC R17, c[0x0][0x10] ;  /* 0x00000400ff111b82 */ /* 0x000e220000000800 */
[----:B------:R-:W-:Y:S02]  /*0890*/  @P1 IMAD.MOV.U32 R5, RZ, RZ, RZ ;  /* 0x000000ffff051224 */ /* 0x000fe400078e00ff */
[----:B------:R-:W-:-:S05]  /*08a0*/  @P1 IMAD.MOV.U32 R15, RZ, RZ, RZ ;  /* 0x000000ffff0f1224 */ /* 0x000fca00078e00ff */
[----:B------:R-:W1:Y:S01]  /*08b0*/  @!P1 LDC R13, c[0x0][0xc] ;  /* 0x00000300ff0d9b82 */ /* 0x000e620000000800 */
[----:B------:R-:W-:Y:S01]  /*08c0*/  ULDC UR4, c[0x0][0xc] ;  /* 0x0000030000047ab9 */ /* 0x000fe20000000800 */
[----:B------:R-:W-:Y:S01]  /*08d0*/  ULDC UR5, c[0x0][0x10] ;  /* 0x0000040000057ab9 */ /* 0x000fe20000000800 */
[----:B------:R-:W-:Y:S01]  /*08e0*/  ULDC UR6, c[0x0][0x14] ;  /* 0x0000050000067ab9 */ /* 0x000fe20000000800 */
[----:B------:R-:W-:-:S04]  /*08f0*/  UIMAD.WIDE.U32 UR4, UR4, UR5, URZ ;  /* 0x00000005040472a5 */ /* 0x000fc8000f8e003f */
[----:B------:R-:W-:Y:S02]  /*0900*/  UIMAD.WIDE.U32 UR38, UR4, UR6, URZ ;  /* 0x00000006042672a5 */ /* 0x000fe4000f8e003f */
[----:B------:R-:W-:-:S04]  /*0910*/  UIMAD UR41, UR5, UR6, URZ ;  /* 0x00000006052972a4 */ /* 0x000fc8000f8e023f */
[----:B------:R-:W-:Y:S01]  /*0920*/  UIADD3 UR41, UR39, UR41, URZ ;  /* 0x0000002927297290 */ /* 0x000fe2000fffe03f */
[----:B0-----:R-:W-:-:S04]  /*0930*/  @P1 IMAD.WIDE.U32 R16, R17, UR8, R4 ;  /* 0x0000000811101c25 */ /* 0x001fc8000f8e0004 */
[----:B------:R-:W-:Y:S02]  /*0940*/  @P1 IMAD.IADD R17, R17, 0x1, R15 ;  /* 0x0000000111111824 */ /* 0x000fe400078e020f */
[----:B-1----:R-:W-:-:S04]  /*0950*/  @!P1 IMAD.WIDE.U32 R8, R4, R13, R8 ;  /* 0x0000000d04089225 */ /* 0x002fc800078e0008 */
[----:B------:R-:W-:Y:S02]  /*0960*/  @!P1 IMAD.MOV.U32 R16, RZ, RZ, R8 ;  /* 0x000000ffff109224 */ /* 0x000fe400078e0008 */
[----:B------:R-:W-:Y:S01]  /*0970*/  @!P1 IMAD.MOV.U32 R17, RZ, RZ, R9 ;  /* 0x000000ffff119224 */ /* 0x000fe200078e0009 */
[----:B------:R-:W-:Y:S06]  /*0980*/  @!P2 BRA `(.L_x_5) ;  /* 0x00000000000ca947 */ /* 0x000fec0003800000 */
[----:B------:R-:W-:Y:S01]  /*0990*/  UCGABAR_WAIT ;  /* 0x0000000000007dc7 */ /* 0x000fe20008000000 */
[----:B------:R-:W-:Y:S01]  /*09a0*/  CCTL.IVALL ;  /* 0x00000000ff00798f */ /* 0x000fe20002000000 */
[----:B------:R-:W-:Y:S05]  /*09b0*/  BRA `(.L_x_6) ;  /* 0x0000000000047947 */ /* 0x000fea0003800000 */
.L_x_5:
[----:B------:R-:W-:Y:S06]  /*09c0*/  BAR.SYNC.DEFER_BLOCKING 0x0 ;  /* 0x0000000000007b1d */ /* 0x000fec0000010000 */
.L_x_6:
[----:B------:R-:W-:Y:S05]  /*09d0*/  @!P3 BRA `(.L_x_7) ;  /* 0x0000004000f8b947 */ /* 0x000fea0003800000 */
[----:B------:R-:W-:-:S13]  /*09e0*/  ISETP.GT.U32.AND P0, PT, R10, 0x1, PT ;  /* 0x000000010a00780c */ /* 0x000fda0003f04070 */
[----:B------:R-:W-:Y:S05]  /*09f0*/  @P0 EXIT ;  /* 0x000000000000094d */ /* 0x000fea0003800000 */
[----:B------:R-:W-:Y:S01]  /*0a00*/  ULDC.64 UR4, c[0x0][0x650] ;  /* 0x0001940000047ab9 */ /* 0x000fe20000000a00 */
[----:B------:R-:W-:Y:S01]  /*0a10*/  PRMT R0, RZ, 0x7610, R0 ;  /* 0x00007610ff007816 */ /* 0x000fe20000000000 */
[----:B------:R-:W-:Y:S01]  /*0a20*/  IMAD.MOV.U32 R71, RZ, RZ, -0x1 ;  /* 0xffffffffff477424 */ /* 0x000fe200078e00ff */
[----:B------:R-:W-:Y:S01]  /*0a30*/  ISETP.GE.U32.AND P0, PT, R16, UR4, PT ;  /* 0x0000000410007c0c */ /* 0x000fe2000bf06070 */
[----:B------:R-:W-:Y:S02]  /*0a40*/  IMAD.MOV.U32 R70, RZ, RZ, -0x1 ;  /* 0xffffffffff467424 */ /* 0x000fe400078e00ff */
[----:B------:R-:W-:Y:S01]  /*0a50*/  IMAD.MOV.U32 R69, RZ, RZ, -0x1 ;  /* 0xffffffffff457424 */ /* 0x000fe200078e00ff */
[----:B------:R-:W-:-:S13]  /*0a60*/  ISETP.GE.U32.AND.EX P0, PT, R17, UR5, PT, P0 ;  /* 0x0000000511007c0c */ /* 0x000fda000bf06100 */
[----:B------:R-:W-:Y:S05]  /*0a70*/  @P0 BRA `(.L_x_8) ;  /* 0x0000000400280947 */ /* 0x000fea0003800000 */
[----:B------:R-:W0:Y:S01]  /*0a80*/  LDC.64 R24, c[0x0][0x628] ;  /* 0x00018a00ff187b82 */ /* 0x000e220000000a00 */
[----:B------:R-:W-:Y:S02]  /*0a90*/  IMAD.MOV.U32 R8, RZ, RZ, R16 ;  /* 0x000000ffff087224 */ /* 0x000fe400078e0010 */
[----:B------:R-:W-:-:S05]  /*0aa0*/  IMAD.MOV.U32 R9, RZ, RZ, R17 ;  /* 0x000000ffff097224 */ /* 0x000fca00078e0011 */
[----:B------:R-:W1:Y:S08]  /*0ab0*/  LDC R0, c[0x0][0x630] ;  /* 0x00018c00ff007b82 */ /* 0x000e700000000800 */
[----:B------:R-:W2:Y:S01]  /*0ac0*/  LDC.64 R26, c[0x0][0x620] ;  /* 0x00018800ff1a7b82 */ /* 0x000ea20000000a00 */
[----:B0-----:R-:W-:-:S04]  /*0ad0*/  ISETP.NE.U32.AND P0, PT, R24, RZ, PT ;  /* 0x000000ff1800720c */ /* 0x001fc80003f05070 */
[----:B------:R-:W-:-:S13]  /*0ae0*/  ISETP.NE.AND.EX P0, PT, R25, RZ, PT, P0 ;  /* 0x000000ff1900720c */ /* 0x000fda0003f05300 */
[----:B-12---:R-:W-:Y:S05]  /*0af0*/  @!P0 BRA `(.L_x_9) ;  /* 0x0000000000288947 */ /* 0x006fea0003800000 */
[----:B------:R-:W0:Y:S02]  /*0b00*/  LDC R15, c[0x0][0x634] ;  /* 0x00018d00ff0f7b82 */ /* 0x000e240000000800 */
[----:B0-----:R-:W-:-:S05]  /*0b10*/  IADD3 R15, P0, R16, R15, RZ ;  /* 0x0000000f100f7210 */ /* 0x001fca0007f1e0ff */
[----:B------:R-:W-:-:S04]  /*0b20*/  IMAD.X R21, RZ, RZ, R17, P0 ;  /* 0x000000ffff157224 */ /* 0x000fc800000e0611 */
[----:B------:R-:W-:-:S04]  /*0b30*/  IMAD.WIDE.U32 R8, R21, R24, RZ ;  /* 0x0000001815087225 */ /* 0x000fc800078e00ff */
[----:B------:R-:W-:-:S04]  /*0b40*/  IMAD.WIDE.U32 R12, P0, R15, R25, R8 ;  /* 0x000000190f0c7225 */ /* 0x000fc80007800008 */
[----:B------:R-:W-:-:S04]  /*0b50*/  IMAD.WIDE.U32 R8, R15, R24, RZ ;  /* 0x000000180f087225 */ /* 0x000fc800078e00ff */
[----:B------:R-:W-:Y:S01]  /*0b60*/  IMAD.X R15, RZ, RZ, RZ, P0 ;  /* 0x000000ffff0f7224 */ /* 0x000fe200000e06ff */
[----:B------:R-:W-:Y:S01]  /*0b70*/  IADD3 RZ, P0, R9, R12, RZ ;  /* 0x0000000c09ff7210 */ /* 0x000fe20007f1e0ff */
[----:B------:R-:W-:-:S04]  /*0b80*/  IMAD.MOV.U32 R14, RZ, RZ, R13 ;  /* 0x000000ffff0e7224 */ /* 0x000fc800078e000d */
[----:B------:R-:W-:-:S08]  /*0b90*/  IMAD.WIDE.U32.X R8, R21, R25, R14, P0 ;  /* 0x0000001915087225 */ /* 0x000fd000000e040e */
.L_x_9:
[----:B------:R-:W0:Y:S01]  /*0ba0*/  LDC.64 R28, c[0x0][0x640] ;  /* 0x00019000ff1c7b82 */ /* 0x000e220000000a00 */
[--C-:B------:R-:W-:Y:S01]  /*0bb0*/  SHF.R.U64 R69, R8, R0, R9.reuse ;  /* 0x0000000008457219 */ /* 0x100fe20000001209 */
[----:B------:R-:W-:Y:S01]  /*0bc0*/  IMAD R20, R7, R20, R4 ;  /* 0x0000001407147224 */ /* 0x000fe200078e0204 */
[----:B------:R-:W-:Y:S02]  /*0bd0*/  SHF.R.U32.HI R0, RZ, R0, R9 ;  /* 0x00000000ff007219 */ /* 0x000fe40000011609 */
[----:B------:R-:W-:-:S03]  /*0be0*/  IADD3 R5, P0, RZ, -R69, RZ ;  /* 0x80000045ff057210 */ /* 0x000fc60007f1e0ff */
[----:B------:R-:W1:Y:S02]  /*0bf0*/  LDC R12, c[0x0][0x618] ;  /* 0x00018600ff0c7b82 */ /* 0x000e640000000800 */
[----:B------:R-:W-:-:S04]  /*0c00*/  IMAD.X R9, RZ, RZ, ~R0, P0 ;  /* 0x000000ffff097224 */ /* 0x000fc800000e0e00 */
[-C--:B------:R-:W-:Y:S02]  /*0c10*/  IMAD R0, R9, R26.reuse, RZ ;  /* 0x0000001a09007224 */ /* 0x080fe400078e02ff */
[----:B------:R-:W2:Y:S01]  /*0c20*/  LDC R14, c[0x0][0x608] ;  /* 0x00018200ff0e7b82 */ /* 0x000ea20000000800 */
[----:B------:R-:W-:-:S04]  /*0c30*/  IMAD.WIDE.U32 R8, R5, R26, R16 ;  /* 0x0000001a05087225 */ /* 0x000fc800078e0010 */
[----:B------:R-:W-:Y:S02]  /*0c40*/  IMAD R5, R5, R27, R0 ;  /* 0x0000001b05057224 */ /* 0x000fe400078e0200 */
[----:B------:R-:W-:Y:S01]  /*0c50*/  IMAD.MOV.U32 R27, RZ, RZ, 0x1 ;  /* 0x00000001ff1b7424 */ /* 0x000fe200078e00ff */
[----:B------:R-:W3:Y:S01]  /*0c60*/  LDC R24, c[0x0][0x658] ;  /* 0x00019600ff187b82 */ /* 0x000ee20000000800 */
[----:B------:R-:W-:Y:S01]  /*0c70*/  IMAD.IADD R5, R9, 0x1, R5 ;  /* 0x0000000109057824 */ /* 0x000fe200078e0205 */
[----:B0-----:R-:W-:Y:S01]  /*0c80*/  ISETP.NE.U32.AND P0, PT, R28, RZ, PT ;  /* 0x000000ff1c00720c */ /* 0x001fe20003f05070 */
[----:B------:R-:W-:-:S03]  /*0c90*/  IMAD.MOV.U32 R9, RZ, RZ, -0x1 ;  /* 0xffffffffff097424 */ /* 0x000fc600078e00ff */
[----:B------:R-:W-:Y:S02]  /*0ca0*/  ISETP.NE.AND.EX P0, PT, R29, RZ, PT, P0 ;  /* 0x000000ff1d00720c */ /* 0x000fe40003f05300 */
[----:B------:R-:W0:Y:S01]  /*0cb0*/  LDC R21, c[0x0][0x600] ;  /* 0x00018000ff157b82 */ /* 0x000e220000000800 */
[-CC-:B-1----:R-:W-:Y:S02]  /*0cc0*/  SHF.R.U64 R10, R8, R12.reuse, R5.reuse ;  /* 0x0000000c080a7219 */ /* 0x182fe40000001205 */
[----:B------:R-:W-:-:S05]  /*0cd0*/  SHF.R.U32.HI R5, RZ, R12, R5 ;  /* 0x0000000cff057219 */ /* 0x000fca0000011605 */
[----:B------:R-:W1:Y:S01]  /*0ce0*/  LDC R23, c[0x0][0x648] ;  /* 0x00019200ff177b82 */ /* 0x000e620000000800 */
[-CC-:B--2---:R-:W-:Y:S02]  /*0cf0*/  SHF.R.U64 R30, R10, R14.reuse, R5.reuse ;  /* 0x0000000e0a1e7219 */ /* 0x184fe40000001205 */
[----:B------:R-:W-:-:S05]  /*0d00*/  SHF.R.U32.HI R5, RZ, R14, R5 ;  /* 0x0000000eff057219 */ /* 0x000fca0000011605 */
[----:B------:R-:W2:Y:S01]  /*0d10*/  LDC R25, c[0x0][0x638] ;  /* 0x00018e00ff197b82 */ /* 0x000ea20000000800 */
[-CC-:B---3--:R-:W-:Y:S02]  /*0d20*/  SHF.R.U64 R14, R30, R24.reuse, R5.reuse ;  /* 0x000000181e0e7219 */ /* 0x188fe40000001205 */
[-C--:B------:R-:W-:Y:S02]  /*0d30*/  SHF.L.U32 R0, R9, R24.reuse, RZ ;  /* 0x0000001809007219 */ /* 0x080fe400000006ff */
[----:B------:R-:W-:Y:S01]  /*0d40*/  SHF.R.U32.HI R5, RZ, R24, R5 ;  /* 0x00000018ff057219 */ /* 0x000fe20000011605 */
[----:B------:R-:W-:Y:S01]  /*0d50*/  IMAD.MOV.U32 R4, RZ, RZ, R14 ;  /* 0x000000ffff047224 */ /* 0x000fe200078e000e */
[----:B------:R-:W-:Y:S01]  /*0d60*/  LOP3.LUT R7, RZ, R0, RZ, 0x33, !PT ;  /* 0x00000000ff077212 */ /* 0x000fe200078e33ff */
[----:B------:R-:W3:Y:S01]  /*0d70*/  LDC R26, c[0x0][0x610] ;  /* 0x00018400ff1a7b82 */ /* 0x000ee20000000800 */
[----:B------:R-:W-:Y:S05]  /*0d80*/  @!P0 BRA `(.L_x_10) ;  /* 0x0000000000288947 */ /* 0x000fea0003800000 */
[----:B------:R-:W4:Y:S02]  /*0d90*/  LDC R13, c[0x0][0x64c] ;  /* 0x00019300ff0d7b82 */ /* 0x000f240000000800 */
[----:B----4-:R-:W-:-:S05]  /*0da0*/  IADD3 R13, P0, R14, R13, RZ ;  /* 0x0000000d0e0d7210 */ /* 0x010fca0007f1e0ff */
        /* <DEDUP_REMOVED lines=8> */
.L_x_10:
[----:B-1----:R-:W-:Y:S01]  /*0e30*/  SHF.R.U64 R4, R4, R23, R5 ;  /* 0x0000001704047219 */ /* 0x002fe20000001205 */
[----:B0-----:R-:W-:Y:S01]  /*0e40*/  VIADD R5, R21, 0xffffffff ;  /* 0xffffffff15057836 */ /* 0x001fe20000000000 */
[----:B------:R-:W-:Y:S02]  /*0e50*/  SHF.L.U32 R0, R27, R24, RZ ;  /* 0x000000181b007219 */ /* 0x000fe400000006ff */
[----:B------:R-:W-:Y:S01]  /*0e60*/  LOP3.LUT R7, R30, R7, RZ, 0xc0, !PT ;  /* 0x000000071e077212 */ /* 0x000fe200078ec0ff */
[----:B------:R-:W-:Y:S01]  /*0e70*/  IMAD.MOV R8, RZ, RZ, -R4 ;  /* 0x000000ffff087224 */ /* 0x000fe200078e0a04 */
[----:B------:R-:W-:Y:S02]  /*0e80*/  SEL R3, R3, R20, !P1 ;  /* 0x0000001403037207 */ /* 0x000fe40004800000 */
[----:B------:R-:W-:Y:S01]  /*0e90*/  LOP3.LUT R5, R10, R5, RZ, 0xc0, !PT ;  /* 0x000000050a057212 */ /* 0x000fe200078ec0ff */
[----:B------:R-:W-:Y:S02]  /*0ea0*/  IMAD R4, R0, R4, R7 ;  /* 0x0000000400047224 */ /* 0x000fe400078e0207 */
[----:B--2---:R-:W-:-:S02]  /*0eb0*/  IMAD R0, R8, R25, R14 ;  /* 0x0000001908007224 */ /* 0x004fc400078e020e */
[----:B---3--:R-:W-:Y:S02]  /*0ec0*/  IMAD R3, R4, R26, R3 ;  /* 0x0000001a04037224 */ /* 0x008fe400078e0203 */
[----:B------:R-:W-:Y:S02]  /*0ed0*/  IMAD.MOV.U32 R7, RZ, RZ, 0x1 ;  /* 0x00000001ff077424 */ /* 0x000fe400078e00ff */
[----:B------:R-:W-:-:S03]  /*0ee0*/  IMAD R4, R0, R21, R5 ;  /* 0x0000001500047224 */ /* 0x000fc600078e0205 */
[----:B------:R-:W-:Y:S02]  /*0ef0*/  PRMT R0, R7, 0x7610, R0 ;  /* 0x0000761007007816 */ /* 0x000fe40000000000 */
[----:B------:R-:W-:Y:S02]  /*0f00*/  SEL R70, R4, R3, !P1 ;  /* 0x0000000304467207 */ /* 0x000fe40004800000 */
[----:B------:R-:W-:-:S07]  /*0f10*/  SEL R71, R3, R4, !P1 ;  /* 0x0000000403477207 */ /* 0x000fce0004800000 */
.L_x_8:
[----:B------:R-:W-:-:S08]  /*0f20*/  NOP ;  /* 0x0000000000007918 */ /* 0x000fd00000000000 */
[----:B------:R-:W0:Y:S02]  /*0f30*/  USETMAXREG.TRY_ALLOC.CTAPOOL UP0, 0xe8 ;  /* 0x000000e8000079c8 */ /* 0x000e240008000600 */
[----:B0-----:R-:W-:-:S13]  /*0f40*/  PLOP3.LUT P0, PT, PT, PT, UP0, 0x80, 0x0 ;  /* 0x000000000000781c */ /* 0x001fda0003f0f008 */
[----:B------:R-:W-:Y:S05]  /*0f50*/  @!P0 BRA `(.L_x_8) ;  /* 0xfffffffc00f08947 */ /* 0x000fea000383ffff */
[----:B------:R-:W-:Y:S01]  /*0f60*/  ULDC.64 UR4, c[0x0][0x598] ;  /* 0x0001660000047ab9 */ /* 0x000fe20000000a00 */
[----:B------:R-:W-:Y:S01]  /*0f70*/  ULDC.64 UR36, c[0x0][0x208] ;  /* 0x0000820000247ab9 */ /* 0x000fe20000000a00 */
[----:B------:R-:W-:-:S04]  /*0f80*/  ISETP.NE.U32.AND P0, PT, RZ, UR4, PT ;  /* 0x00000004ff007c0c */ /* 0x000fc8000bf05070 */
[----:B------:R-:W-:-:S13]  /*0f90*/  ISETP.NE.AND.EX P0, PT, RZ, UR5, PT, P0 ;  /* 0x00000005ff007c0c */ /* 0x000fda000bf05300 */
[----:B------:R-:W-:Y:S05]  /*0fa0*/  @!P0 BRA `(.L_x_11) ;  /* 0x00000000001c8947 */ /* 0x000fea0003800000 */
[----:B------:R-:W0:Y:S02]  /*0fb0*/  LDC.64 R4, c[0x0][0x598] ;  /* 0x00016600ff047b82 */ /* 0x000e240000000a00 */
[----:B0-----:R-:W2:Y:S02]  /*0fc0*/  LDG.E.64 R4, desc[UR36][R4.64] ;  /* 0x0000002404047981 */ /* 0x001ea4000c1e1b00 */
[----:B--2---:R-:W-:-:S04]  /*0fd0*/  ISETP.NE.U32.AND P0, PT, R4, RZ, PT ;  /* 0x000000ff0400720c */ /* 0x004fc80003f05070 */
[----:B------:R-:W-:-:S13]  /*0fe0*/  ISETP.NE.AND.EX P0, PT, R5, RZ, PT, P0 ;  /* 0x000000ff0500720c */ /* 0x000fda0003f05300 */
[----:B------:R-:W-:Y:S05]  /*0ff0*/  @!P0 BRA `(.L_x_11) ;  /* 0x0000000000088947 */ /* 0x000fea0003800000 */
[----:B------:R0:W5:Y:S01]  /*1000*/  LD.E R23, desc[UR36][R4.64] ;  /* 0x0000002404177980 */ /* 0x000162000c101900 */
[----:B------:R-:W-:Y:S05]  /*1010*/  BRA `(.L_x_12) ;  /* 0x0000000000247947 */ /* 0x000fea0003800000 */
.L_x_11:
[----:B------:R-:W-:Y:S02]  /*1020*/  ULDC.64 UR4, c[0x0][0x588] ;  /* 0x0001620000047ab9 */ /* 0x000fe40000000a00 */
[----:B------:R-:W-:-:S04]  /*1030*/  ISETP.NE.U32.AND P0, PT, RZ, UR4, PT ;  /* 0x00000004ff007c0c */ /* 0x000fc8000bf05070 */
[----:B------:R-:W-:-:S13]  /*1040*/  ISETP.NE.AND.EX P0, PT, RZ, UR5, PT, P0 ;  /* 0x00000005ff007c0c */ /* 0x000fda000bf05300 */
[----:B------:R-:W-:Y:S05]  /*1050*/  @!P0 BRA `(.L_x_13) ;  /* 0x00000000000c8947 */ /* 0x000fea0003800000 */
[----:B------:R-:W0:Y:S02]  /*1060*/  LDC.64 R4, c[0x0][0x588] ;  /* 0x00016200ff047b82 */ /* 0x000e240000000a00 */
[----:B0-----:R1:W5:Y:S01]  /*1070*/  LDG.E R23, desc[UR36][R4.64] ;  /* 0x0000002404177981 */ /* 0x001362000c1e1900 */
[----:B------:R-:W-:Y:S05]  /*1080*/  BRA `(.L_x_12) ;  /* 0x0000000000087947 */ /* 0x000fea0003800000 */
.L_x_13:
[----:B------:R-:W-:Y:S02]  /*1090*/  ULDC UR4, c[0x0][0x580] ;  /* 0x0001600000047ab9 */ /* 0x000fe40000000800 */
[----:B------:R-:W-:-:S07]  /*10a0*/  IMAD.U32 R23, RZ, RZ, UR4 ;  /* 0x00000004ff177e24 */ /* 0x000fce000f8e00ff */
.L_x_12:
[----:B------:R-:W-:Y:S02]  /*10b0*/  ULDC.64 UR4, c[0x0][0x5a0] ;  /* 0x0001680000047ab9 */ /* 0x000fe40000000a00 */
[----:B------:R-:W-:-:S04]  /*10c0*/  ISETP.NE.U32.AND P0, PT, RZ, UR4, PT ;  /* 0x00000004ff007c0c */ /* 0x000fc8000bf05070 */
[----:B------:R-:W-:-:S13]  /*10d0*/  ISETP.NE.AND.EX P0, PT, RZ, UR5, PT, P0 ;  /* 0x00000005ff007c0c */ /* 0x000fda000bf05300 */
[----:B------:R-:W-:Y:S05]  /*10e0*/  @!P0 BRA `(.L_x_14) ;  /* 0x00000000001c8947 */ /* 0x000fea0003800000 */
[----:B01----:R-:W0:Y:S02]  /*10f0*/  LDC.64 R4, c[0x0][0x5a0] ;  /* 0x00016800ff047b82 */ /* 0x003e240000000a00 */
[----:B0-----:R-:W2:Y:S02]  /*1100*/  LDG.E.64 R4, desc[UR36][R4.64] ;  /* 0x0000002404047981 */ /* 0x001ea4000c1e1b00 */
[----:B--2---:R-:W-:-:S04]  /*1110*/  ISETP.NE.U32.AND P0, PT, R4, RZ, PT ;  /* 0x000000ff0400720c */ /* 0x004fc80003f05070 */
[----:B------:R-:W-:-:S13]  /*1120*/  ISETP.NE.AND.EX P0, PT, R5, RZ, PT, P0 ;  /* 0x000000ff0500720c */ /* 0x000fda0003f05300 */
[----:B------:R-:W-:Y:S05]  /*1130*/  @!P0 BRA `(.L_x_14) ;  /* 0x0000000000088947 */ /* 0x000fea0003800000 */
[----:B------:R0:W5:Y:S01]  /*1140*/  LD.E R58, desc[UR36][R4.64] ;  /* 0x00000024043a7980 */ /* 0x000162000c101900 */
[----:B------:R-:W-:Y:S05]  /*1150*/  BRA `(.L_x_15) ;  /* 0x0000000000247947 */ /* 0x000fea0003800000 */
.L_x_14:
[----:B------:R-:W-:Y:S02]  /*1160*/  ULDC.64 UR4, c[0x0][0x590] ;  /* 0x0001640000047ab9 */ /* 0x000fe40000000a00 */
[----:B------:R-:W-:-:S04]  /*1170*/  ISETP.NE.U32.AND P0, PT, RZ, UR4, PT ;  /* 0x00000004ff007c0c */ /* 0x000fc8000bf05070 */
[----:B------:R-:W-:-:S13]  /*1180*/  ISETP.NE.AND.EX P0, PT, RZ, UR5, PT, P0 ;  /* 0x00000005ff007c0c */ /* 0x000fda000bf05300 */
[----:B------:R-:W-:Y:S05]  /*1190*/  @!P0 BRA `(.L_x_16) ;  /* 0x00000000000c8947 */ /* 0x000fea0003800000 */
[----:B------:R-:W2:Y:S02]  /*11a0*/  LDC.64 R58, c[0x0][0x590] ;  /* 0x00016400ff3a7b82 */ /* 0x000ea40000000a00 */
[----:B--2---:R2:W5:Y:S01]  /*11b0*/  LDG.E R58, desc[UR36][R58.64] ;  /* 0x000000243a3a7981 */ /* 0x004562000c1e1900 */
[----:B------:R-:W-:Y:S05]  /*11c0*/  BRA `(.L_x_15) ;  /* 0x0000000000087947 */ /* 0x000fea0003800000 */
.L_x_16:
[----:B------:R-:W-:Y:S02]  /*11d0*/  ULDC UR4, c[0x0][0x584] ;  /* 0x0001610000047ab9 */ /* 0x000fe40000000800 */
[----:B------:R-:W-:-:S07]  /*11e0*/  IMAD.U32 R58, RZ, RZ, UR4 ;  /* 0x00000004ff3a7e24 */ /* 0x000fce000f8e00ff */
.L_x_15:
[----:B------:R-:W-:-:S13]  /*11f0*/  LOP3.LUT P0, RZ, R0, 0xff, RZ, 0xc0, !PT ;  /* 0x000000ff00ff7812 */ /* 0x000fda000780c0ff */
[----:B------:R-:W-:Y:S05]  /*1200*/  @!P0 EXIT ;  /* 0x000000000000894d */ /* 0x000fea0003800000 */
[----:B------:R-:W3:Y:S01]  /*1210*/  LDC R61, c[0x0][0x658] ;  /* 0x00019600ff3d7b82 */ /* 0x000ee20000000800 */
[----:B------:R-:W-:Y:S01]  /*1220*/  ULDC.64 UR6, c[0x0][0x288] ;  /* 0x0000a20000067ab9 */ /* 0x000fe20000000a00 */
[----:B------:R-:W-:Y:S01]  /*1230*/  LOP3.LUT R6, R6, 0x1, RZ, 0xc0, !PT ;  /* 0x0000000106067812 */ /* 0x000fe200078ec0ff */
[----:B------:R-:W-:Y:S01]  /*1240*/  UIADD3 UR4, UR7, 0x7f, URZ ;  /* 0x0000007f07047890 */ /* 0x000fe2000fffe03f */
[----:B------:R-:W-:Y:S01]  /*1250*/  SHF.R.U32.HI R0, RZ, 0x2, R63 ;  /* 0x00000002ff007819 */ /* 0x000fe2000001163f */
[----:B------:R-:W-:Y:S01]  /*1260*/  IMAD.U32 R3, RZ, RZ, UR6 ;  /* 0x00000006ff037e24 */ /* 0x000fe2000f8e00ff */
[----:B------:R-:W-:Y:S01]  /*1270*/  SHF.R.U32.HI R11, RZ, 0x1, R11 ;  /* 0x00000001ff0b7819 */ /* 0x000fe2000001160b */
[----:B------:R-:W-:Y:S01]  /*1280*/  USHF.R.S32.HI UR5, URZ, 0x1f, UR4 ;  /* 0x0000001f3f057899 */ /* 0x000fe20008011404 */
[----:B01----:R-:W0:Y:S01]  /*1290*/  LDC.64 R4, c[0x0][0x5c8] ;  /* 0x00017200ff047b82 */ /* 0x003e220000000a00 */
[----:B------:R-:W-:Y:S01]  /*12a0*/  LOP3.LUT R62, R63, 0x3, RZ, 0xc0, !PT ;  /* 0x000000033f3e7812 */ /* 0x000fe200078ec0ff */
[----:B------:R-:W-:Y:S01]  /*12b0*/  IMAD.SHL.U32 R7, R6, 0x40, RZ ;  /* 0x0000004006077824 */ /* 0x000fe200078e00ff */
[----:B------:R-:W-:Y:S01]  /*12c0*/  LOP3.LUT R0, R0, 0x7, RZ, 0xc0, !PT ;  /* 0x0000000700007812 */ /* 0x000fe200078ec0ff */
[----:B------:R-:W-:Y:S01]  /*12d0*/  ULEA.HI UR5, UR5, UR4, URZ, 0x7 ;  /* 0x0000000405057291 */ /* 0x000fe2000f8f383f */
[----:B------:R-:W-:Y:S01]  /*12e0*/  LOP3.LUT R11, R11, 0x30, RZ, 0xc0, !PT ;  /* 0x000000300b0b7812 */ /* 0x000fe200078ec0ff */
[----:B------:R-:W-:Y:S01]  /*12f0*/  IMAD R62, R62, -0x2, R3 ;  /* 0xfffffffe3e3e7824 */ /* 0x000fe200078e0203 */
[--C-:B------:R-:W-:Y:S01]  /*1300*/  LOP3.LUT R56, R7, 0x40, R0.reuse, 0xe2, !PT ;  /* 0x0000004007387812 */ /* 0x100fe200078ee200 */
[----:B------:R-:W1:Y:S01]  /*1310*/  LDC R65, c[0x0][0x600] ;  /* 0x00018000ff417b82 */ /* 0x000e620000000800 */
[----:B------:R-:W-:Y:S01]  /*1320*/  IADD3 R3, RZ, -R11, -R0 ;  /* 0x8000000bff037210 */ /* 0x000fe20007ffe800 */
[----:B------:R-:W-:Y:S01]  /*1330*/  IMAD.MOV.U32 R0, RZ, RZ, -0x1 ;  /* 0xffffffffff007424 */ /* 0x000fe200078e00ff */
[----:B------:R-:W-:Y:S01]  /*1340*/  USHF.R.S32.HI UR43, URZ, 0x7, UR5 ;  /* 0x000000073f2b7899 */ /* 0x000fe20008011405 */
[----:B------:R-:W-:Y:S01]  /*1350*/  IMAD.MOV.U32 R8, RZ, RZ, 0x1 ;  /* 0x00000001ff087424 */ /* 0x000fe200078e00ff */
[C---:B------:R-:W-:Y:S01]  /*1360*/  LOP3.LUT R64, R63.reuse, 0x80, RZ, 0xc0, !PT ;  /* 0x000000803f407812 */ /* 0x040fe200078ec0ff */
[----:B------:R-:W-:Y:S01]  /*1370*/  IMAD R3, R6, -0x40, R3 ;  /* 0xffffffc006037824 */ /* 0x000fe200078e0203 */
[----:B------:R-:W-:Y:S01]  /*1380*/  UISETP.LT.AND UP0, UPT, UR43, 0x1, UPT ;  /* 0x000000012b00788c */ /* 0x000fe2000bf01270 */
[----:B---3--:R-:W-:Y:S01]  /*1390*/  SHF.L.U32 R0, R0, R61, RZ ;  /* 0x0000003d00007219 */ /* 0x008fe200000006ff */
[----:B------:R-:W-:Y:S01]  /*13a0*/  ULDC UR4, c[0x0][0x284] ;  /* 0x0000a10000047ab9 */ /* 0x000fe20000000800 */
[----:B------:R-:W-:Y:S01]  /*13b0*/  LOP3.LUT R56, R56, R11, RZ, 0xfc, !PT ;  /* 0x0000000b38387212 */ /* 0x000fe200078efcff */
[----:B------:R-:W-:Y:S01]  /*13c0*/  USEL UR44, UR43, 0x1, UP0 ;  /* 0x000000012b2c7887 */ /* 0x000fe20008000000 */
[----:B------:R-:W-:Y:S01]  /*13d0*/  SHF.L.U32 R61, R8, R61, RZ ;  /* 0x0000003d083d7219 */ /* 0x000fe200000006ff */
[----:B------:R-:W-:Y:S01]  /*13e0*/  IMAD.SHL.U32 R63, R63, 0x2, RZ ;  /* 0x000000023f3f7824 */ /* 0x000fe200078e00ff */
[----:B------:R-:W-:Y:S01]  /*13f0*/  LOP3.LUT R68, R18, 0x1, RZ, 0xfc, !PT ;  /* 0x0000000112447812 */ /* 0x000fe200078efcff */
[----:B------:R-:W-:Y:S01]  /*1400*/  VIADD R67, R3, UR4 ;  /* 0x0000000403437c36 */ /* 0x000fe20008000000 */
[C---:B0-----:R-:W-:Y:S01]  /*1410*/  SHF.L.U64.HI R60, R4.reuse, 0x3, R5 ;  /* 0x00000003043c7819 */ /* 0x041fe20000010205 */
[----:B--2---:R-:W-:Y:S01]  /*1420*/  IMAD.SHL.U32 R59, R4, 0x8, RZ ;  /* 0x00000008043b7824 */ /* 0x004fe200078e00ff */
[----:B------:R-:W-:Y:S01]  /*1430*/  SHF.R.U32.HI R64, RZ, 0x7, R64 ;  /* 0x00000007ff407819 */ /* 0x000fe20000011640 */
[----:B------:R-:W-:Y:S01]  /*1440*/  IMAD.MOV.U32 R57, RZ, RZ, RZ ;  /* 0x000000ffff397224 */ /* 0x000fe200078e00ff */
[----:B------:R-:W-:Y:S01]  /*1450*/  LOP3.LUT R66, RZ, R0, RZ, 0x33, !PT ;  /* 0x00000000ff427212 */ /* 0x000fe200078e33ff */
[----:B------:R-:W-:Y:S01]  /*1460*/  UIADD3 UR44, UR43, -UR44, URZ ;  /* 0x8000002c2b2c7290 */ /* 0x000fe2000fffe03f */
[----:B------:R-:W-:Y:S01]  /*1470*/  UMOV UR40, URZ ;  /* 0x0000003f00287c82 */ /* 0x000fe20008000000 */
[----:B-1----:R-:W-:Y:S01]  /*1480*/  VIADD R65, R65, 0xffffffff ;  /* 0xffffffff41417836 */ /* 0x002fe20000000000 */
[----:B------:R-:W-:-:S09]  /*1490*/  UMOV UR42, URZ ;  /* 0x0000003f002a7c82 */ /* 0x000fd20008000000 */
.L_x_98:
[----:B0-----:R-:W0:Y:S01]  /*14a0*/  SHFL.IDX PT, R0, R64, RZ, 0x1f ;  /* 0x00001fff40007589 */ /* 0x001e2200000e0000 */
[----:B-1----:R-:W1:Y:S01]  /*14b0*/  S2UR UR7, SR_CgaCtaId ;  /* 0x00000000000779c3 */ /* 0x002e620000008800 */
[----:B------:R-:W-:Y:S01]  /*14c0*/  UMOV UR6, 0x400 ;  /* 0x0000040000067882 */ /* 0x000fe20000000000 */
[----:B0-----:R-:W-:Y:S01]  /*14d0*/  R2UR UR4, R0 ;  /* 0x00000000000472ca */ /* 0x001fe200000e0000 */
[----:B-1----:R-:W-:-:S12]  /*14e0*/  ULEA UR6, UR7, UR6, 0x18 ;  /* 0x0000000607067291 */ /* 0x002fd8000f8ec03f */
[----:B------:R-:W-:-:S04]  /*14f0*/  ULEA.HI UR5, UR4, UR4, URZ, 0x1 ;  /* 0x0000000404057291 */ /* 0x000fc8000f8f083f */
[----:B------:R-:W-:-:S04]  /*1500*/  ULOP3.LUT UR5, UR5, 0x7fffe, URZ, 0xc0, !UPT ;  /* 0x0007fffe05057892 */ /* 0x000fc8000f8ec03f */
[----:B------:R-:W-:-:S03]  /*1510*/  UIADD3 UR5, UR4, -UR5, URZ ;  /* 0x8000000504057290 */ /* 0x000fc6000fffe03f */
[----:B------:R-:W-:Y:S01]  /*1520*/  ULDC UR4, c[0x0][0x28c] ;  /* 0x0000a30000047ab9 */ /* 0x000fe20000000800 */
[----:B------:R-:W-:Y:S01]  /*1530*/  ULEA UR5, UR5, UR6, 0xd ;  /* 0x0000000605057291 */ /* 0x000fe2000f8e683f */
[----:B------:R-:W-:-:S03]  /*1540*/  ISETP.LT.AND P0, PT, RZ, UR4, PT ;  /* 0x00000004ff007c0c */ /* 0x000fc6000bf01270 */
[----:B------:R-:W-:-:S04]  /*1550*/  UIADD3 UR5, UR5, 0x100, URZ ;  /* 0x0000010005057890 */ /* 0x000fc8000fffe03f */
[----:B------:R-:W-:-:S04]  /*1560*/  USHF.R.U32.HI UR5, URZ, 0x4, UR5 ;  /* 0x000000043f057899 */ /* 0x000fc80008011605 */
[----:B------:R-:W-:-:S04]  /*1570*/  ULOP3.LUT UR5, UR5, 0x3fff, URZ, 0xc0, !UPT ;  /* 0x00003fff05057892 */ /* 0x000fc8000f8ec03f */
[----:B------:R-:W-:Y:S01]  /*1580*/  ULOP3.LUT UR45, UR5, 0x10000, URZ, 0xfc, !UPT ;  /* 0x00010000052d7892 */ /* 0x000fe2000f8efc3f */
[----:B--2345:R-:W-:Y:S11]  /*1590*/  @P0 BRA `(.L_x_17) ;  /* 0x0000000000400947 */ /* 0x03cff60003800000 */
[----:B------:R-:W-:Y:S01]  /*15a0*/  MOV R0, 0x0 ;  /* 0x0000000000007802 */ /* 0x000fe20000000f00 */
[----:B------:R-:W-:Y:S01]  /*15b0*/  ULDC.64 UR4, c[0x4][0x68] ;  /* 0x01001a0000047ab9 */ /* 0x000fe20000000a00 */
[----:B------:R-:W-:Y:S01]  /*15c0*/  ULDC.64 UR6, c[0x4][0x8] ;  /* 0x0100020000067ab9 */ /* 0x000fe20000000a00 */
[----:B------:R-:W-:Y:S01]  /*15d0*/  IMAD.U32 R4, RZ, RZ, UR4 ;  /* 0x00000004ff047e24 */ /* 0x000fe2000f8e00ff */
[----:B------:R0:W1:Y:S01]  /*15e0*/  LDC.64 R14, c[0x4][R0] ;  /* 0x01000000000e7b82 */ /* 0x0000620000000a00 */
[----:B------:R-:W-:Y:S01]  /*15f0*/  IMAD.U32 R5, RZ, RZ, UR5 ;  /* 0x00000005ff057e24 */ /* 0x000fe2000f8e00ff */
[----:B------:R-:W-:Y:S01]  /*1600*/  ULDC.64 UR4, c[0x4][0x70] ;  /* 0x01001c0000047ab9 */ /* 0x000fe20000000a00 */
[----:B------:R-:W-:Y:S02]  /*1610*/  IMAD.U32 R10, RZ, RZ, UR6 ;  /* 0x00000006ff0a7e24 */ /* 0x000fe4000f8e00ff */
[----:B------:R-:W-:Y:S02]  /*1620*/  IMAD.U32 R6, RZ, RZ, UR4 ;  /* 0x00000004ff067e24 */ /* 0x000fe4000f8e00ff */
[----:B------:R-:W-:-:S02]  /*1630*/  IMAD.U32 R7, RZ, RZ, UR5 ;  /* 0x00000005ff077e24 */ /* 0x000fc4000f8e00ff */
[----:B------:R-:W-:Y:S02]  /*1640*/  IMAD.U32 R11, RZ, RZ, UR7 ;  /* 0x00000007ff0b7e24 */ /* 0x000fe4000f8e00ff */
[----:B------:R-:W-:Y:S02]  /*1650*/  IMAD.MOV.U32 R8, RZ, RZ, 0x1e1 ;  /* 0x000001e1ff087424 */ /* 0x000fe400078e00ff */
[----:B------:R-:W-:Y:S02]  /*1660*/  IMAD.MOV.U32 R12, RZ, RZ, 0x1 ;  /* 0x00000001ff0c7424 */ /* 0x000fe400078e00ff */
[----:B0-----:R-:W-:-:S07]  /*1670*/  IMAD.MOV.U32 R13, RZ, RZ, RZ ;  /* 0x000000ffff0d7224 */ /* 0x001fce00078e00ff */
[----:B------:R-:W-:-:S07]  /*1680*/  LEPC R20, `(.L_x_17) ;  /* 0x000000001014794e */ /* 0x000fce0000000000 */
[----:B-1---5:R-:W-:Y:S05]  /*1690*/  CALL.ABS.NOINC R14 ;  /* 0x000000000e007343 */ /* 0x022fea0003c00000 */
.L_x_17:
[----:B------:R-:W-:-:S13]  /*16a0*/  ISETP.NE.AND P0, PT, R68, 0x3, PT ;  /* 0x000000034400780c */ /* 0x000fda0003f05270 */
[----:B------:R-:W-:Y:S05]  /*16b0*/  @!P0 BRA `(.L_x_18) ;  /* 0x0000000000048947 */ /* 0x000fea0003800000 */
[----:B------:R-:W-:Y:S01]  /*16c0*/  BPT.TRAP 0x1 ;  /* 0x000000040000795c */ /* 0x000fe20000300000 */
.L_x_18:
[----:B------:R-:W0:Y:S01]  /*16d0*/  S2UR UR5, SR_CgaCtaId ;  /* 0x00000000000579c3 */ /* 0x000e220000008800 */
[----:B------:R-:W-:Y:S01]  /*16e0*/  UMOV UR4, 0x400 ;  /* 0x0000040000047882 */ /* 0x000fe20000000000 */
[----:B------:R-:W-:Y:S02]  /*16f0*/  IMAD.U32 R0, RZ, RZ, UR40 ;  /* 0x00000028ff007e24 */ /* 0x000fe4000f8e00ff */
[----:B------:R-:W-:-:S03]  /*1700*/  IMAD.U32 R3, RZ, RZ, UR42 ;  /* 0x0000002aff037e24 */ /* 0x000fc6000f8e00ff */
[----:B------:R-:W-:Y:S01]  /*1710*/  SHF.L.U32 R0, R0, 0x1f, RZ ;  /* 0x0000001f00007819 */ /* 0x000fe200000006ff */
[----:B0-----:R-:W-:-:S06]  /*1720*/  ULEA UR4, UR5, UR4, 0x18 ;  /* 0x0000000405047291 */ /* 0x001fcc000f8ec03f */
[----:B------:R-:W-:-:S04]  /*1730*/  IMAD.U32 R6, RZ, RZ, UR4 ;  /* 0x00000004ff067e24 */ /* 0x000fc8000f8e00ff */
[----:B------:R-:W-:-:S04]  /*1740*/  IMAD R3, R3, 0x8, R6 ;  /* 0x0000000803037824 */ /* 0x000fc800078e0206 */
[----:B------:R0:W1:Y:S01]  /*1750*/  SYNCS.PHASECHK.TRANS64.TRYWAIT P1, [R3+URZ], R0 ;  /* 0x00000000030075a7 */ /* 0x000062000802017f */
[----:B------:R-:W-:Y:S05]  /*1760*/  @!P0 BRA `(.L_x_19) ;  /* 0x0000000000048947 */ /* 0x000fea0003800000 */
[----:B------:R-:W-:Y:S01]  /*1770*/  BPT.TRAP 0x1 ;  /* 0x000000040000795c */ /* 0x000fe20000300000 */
.L_x_19:
[----:B------:R-:W-:-:S05]  /*1780*/  IMAD.U32 R4, RZ, RZ, UR44 ;  /* 0x0000002cff047e24 */ /* 0x000fca000f8e00ff */
[----:B------:R-:W-:Y:S01]  /*1790*/  ISETP.GE.AND P2, PT, R4, 0x1, PT ;  /* 0x000000010400780c */ /* 0x000fe20003f46270 */
[----:B-1----:R-:W-:-:S12]  /*17a0*/  @P1 BRA `(.L_x_20) ;  /* 0x0000000000081947 */ /* 0x002fd80003800000 */
[----:B------:R-:W1:Y:S02]  /*17b0*/  SYNCS.PHASECHK.TRANS64.TRYWAIT P1, [R3+URZ], R0 ;  /* 0x00000000030075a7 */ /* 0x000e64000802017f */
[----:B-1----:R-:W-:Y:S05]  /*17c0*/  @!P1 BRA `(.L_x_21) ;  /* 0x0000004c00549947 */ /* 0x002fea0003800000 */
.L_x_20:
[----:B------:R-:W-:Y:S05]  /*17d0*/  WARPSYNC.ALL ;  /* 0x0000000000007948 */ /* 0x000fea0003800000 */
[----:B------:R-:W-:Y:S01]  /*17e0*/  R2UR UR4, R6 ;  /* 0x00000000060472ca */ /* 0x000fe200000e0000 */
[----:B------:R-:W-:Y:S01]  /*17f0*/  ULEA UR5, UR42, UR45, 0xb ;  /* 0x0000002d2a057291 */ /* 0x000fe2000f8e583f */
[----:B------:R-:W-:Y:S01]  /*1800*/  WARPGROUP.ARRIVE ;  /* 0x00000000000079c5 */ /* 0x000fe20000000000 */
[----:B------:R-:W-:Y:S01]  /*1810*/  UMOV UR9, 0x40000040 ;  /* 0x4000004000097882 */ /* 0x000fe20000000000 */
[----:B------:R-:W-:-:S04]  /*1820*/  UMOV UR11, 0x40000040 ;  /* 0x40000040000b7882 */ /* 0x000fc80000000000 */
[----:B------:R-:W-:-:S05]  /*1830*/  UMOV UR8, UR5 ;  /* 0x0000000500087c82 */ /* 0x000fca0008000000 */
[----:B------:R-:W-:-:S04]  /*1840*/  UIADD3 UR4, UR4, 0x20100, URZ ;  /* 0x0002010004047890 */ /* 0x000fc8000fffe03f */
[----:B------:R-:W-:-:S04]  /*1850*/  USHF.R.U32.HI UR4, URZ, 0x4, UR4 ;  /* 0x000000043f047899 */ /* 0x000fc80008011604 */
[----:B------:R-:W-:-:S04]  /*1860*/  ULOP3.LUT UR4, UR4, 0x3fff, URZ, 0xc0, !UPT ;  /* 0x00003fff04047892 */ /* 0x000fc8000f8ec03f */
[----:B------:R-:W-:-:S04]  /*1870*/  ULOP3.LUT UR4, UR4, 0x10000, URZ, 0xfc, !UPT ;  /* 0x0001000004047892 */ /* 0x000fc8000f8efc3f */
[----:B------:R-:W-:-:S07]  /*1880*/  ULEA UR6, UR42, UR4, 0xa ;  /* 0x000000042a067291 */ /* 0x000fce000f8e503f */
[----:B------:R-:W-:Y:S02]  /*1890*/  UMOV UR10, UR6 ;  /* 0x00000006000a7c82 */ /* 0x000fe40008000000 */
[----:B------:R-:W-:Y:S01]  /*18a0*/  HGMMA.64x64x16.F32.BF16 R24, gdesc[UR8], RZ, !UPT, gsb0 ;  /* 0x00e00000081879f0 */ /* 0x000fe2000c0018ff */
[----:B------:R-:W-:Y:S02]  /*18b0*/  UIADD3 UR8, UR5, 0x2, URZ ;  /* 0x0000000205087890 */ /* 0x000fe4000fffe03f */
[----:B------:R-:W-:Y:S01]  /*18c0*/  UIADD3 UR10, UR6, 0x2, URZ ;  /* 0x00000002060a7890 */ /* 0x000fe2000fffe03f */
[----:B------:R-:W-:Y:S01]  /*18d0*/  UMOV UR9, 0x40000040 ;  /* 0x4000004000097882 */ /* 0x000fe20000000000 */
[----:B------:R-:W-:Y:S01]  /*18e0*/  UMOV UR11, 0x40000040 ;  /* 0x40000040000b7882 */ /* 0x000fe20000000000 */
[----:B------:R-:W-:Y:S02]  /*18f0*/  WARPGROUP.DEPBAR.LE gsb0, 0x0 ;  /* 0x00008000000079c5 */ /* 0x000fe40000010000 */
[----:B------:R-:W-:-:S06]  /*1900*/  WARPGROUP.ARRIVE ;  /* 0x00000000000079c5 */ /* 0x000fcc0000000000 */
[----:B------:R-:W-:Y:S01]  /*1910*/  HGMMA.64x64x16.F32.BF16 R24, gdesc[UR8], R24, gsb0 ;  /* 0x00e00000081879f0 */ /* 0x000fe20008001818 */
        /* <DEDUP_REMOVED lines=41> */
[----:B------:R-:W-:Y:S03]  /*1bb0*/  HGMMA.64x64x16.F32.BF16 R24, gdesc[UR8], R24, gsb0 ;  /* 0x00e00000081879f0 */ /* 0x000fe60008001818 */
[----:B------:R-:W-:Y:S02]  /*1bc0*/  WARPGROUP.DEPBAR.LE gsb0, 0x0 ;  /* 0x00008000000079c5 */ /* 0x000fe40000010000 */
[----:B------:R-:W-:Y:S05]  /*1bd0*/  @!P2 BRA `(.L_x_22) ;  /* 0x000000040098a947 */ /* 0x000fea0003800000 */
[----:B------:R-:W-:Y:S01]  /*1be0*/  UIADD3 UR5, UR42, 0x1, URZ ;  /* 0x000000012a057890 */ /* 0x000fe2000fffe03f */
[----:B01----:R-:W-:Y:S02]  /*1bf0*/  IMAD.U32 R0, RZ, RZ, UR44 ;  /* 0x0000002cff007e24 */ /* 0x003fe4000f8e00ff */
[----:B------:R-:W-:Y:S01]  /*1c00*/  IMAD.U32 R3, RZ, RZ, UR42 ;  /* 0x0000002aff037e24 */ /* 0x000fe2000f8e00ff */
[----:B------:R-:W-:-:S04]  /*1c10*/  UISETP.NE.AND UP0, UPT, UR5, 0x4, UPT ;  /* 0x000000040500788c */ /* 0x000fc8000bf05270 */
[----:B------:R-:W-:Y:S02]  /*1c20*/  USEL UR6, URZ, 0x1, UP0 ;  /* 0x000000013f067887 */ /* 0x000fe40008000000 */
[----:B------:R-:W-:Y:S02]  /*1c30*/  USEL UR5, UR5, URZ, UP0 ;  /* 0x0000003f05057287 */ /* 0x000fe40008000000 */
[----:B------:R-:W-:-:S06]  /*1c40*/  ULOP3.LUT UR6, UR40, UR6, URZ, 0x3c, !UPT ;  /* 0x0000000628067292 */ /* 0x000fcc000f8e3c3f */
[----:B------:R-:W-:-:S07]  /*1c50*/  IMAD.U32 R7, RZ, RZ, UR6 ;  /* 0x00000006ff077e24 */ /* 0x000fce000f8e00ff */
.L_x_29:
[----:B------:R-:W-:Y:S05]  /*1c60*/  @!P0 BRA `(.L_x_23) ;  /* 0x0000000000048947 */ /* 0x000fea0003800000 */
[----:B------:R-:W-:Y:S01]  /*1c70*/  BPT.TRAP 0x1 ;  /* 0x000000040000795c */ /* 0x000fe20000300000 */
.L_x_23:
[----:B------:R-:W0:Y:S01]  /*1c80*/  S2UR UR7, SR_CgaCtaId ;  /* 0x00000000000779c3 */ /* 0x000e220000008800 */
[----:B------:R-:W-:Y:S01]  /*1c90*/  UMOV UR6, 0x400 ;  /* 0x0000040000067882 */ /* 0x000fe20000000000 */
[----:B------:R-:W-:Y:S01]  /*1ca0*/  IMAD.U32 R5, RZ, RZ, UR5 ;  /* 0x00000005ff057e24 */ /* 0x000fe2000f8e00ff */
[----:B------:R-:W-:Y:S01]  /*1cb0*/  SHF.L.U32 R4, R7, 0x1f, RZ ;  /* 0x0000001f07047819 */ /* 0x000fe200000006ff */
[----:B0-----:R-:W-:-:S06]  /*1cc0*/  ULEA UR6, UR7, UR6, 0x18 ;  /* 0x0000000607067291 */ /* 0x001fcc000f8ec03f */
[----:B------:R-:W-:-:S04]  /*1cd0*/  IMAD.U32 R6, RZ, RZ, UR6 ;  /* 0x00000006ff067e24 */ /* 0x000fc8000f8e00ff */
[----:B------:R-:W-:-:S04]  /*1ce0*/  IMAD R5, R5, 0x8, R6 ;  /* 0x0000000805057824 */ /* 0x000fc800078e0206 */
[----:B------:R0:W1:Y:S01]  /*1cf0*/  SYNCS.PHASECHK.TRANS64.TRYWAIT P1, [R5+URZ], R4 ;  /* 0x00000004050075a7 */ /* 0x000062000802017f */
[----:B------:R-:W-:Y:S05]  /*1d00*/  @!P0 BRA `(.L_x_24) ;  /* 0x0000000000048947 */ /* 0x000fea0003800000 */
[----:B------:R-:W-:Y:S01]  /*1d10*/  BPT.TRAP 0x1 ;  /* 0x000000040000795c */ /* 0x000fe20000300000 */
.L_x_24:
[----:B-1----:R-:W-:Y:S05]  /*1d20*/  @P1 BRA `(.L_x_25) ;  /* 0x0000000000081947 */ /* 0x002fea0003800000 */
[----:B------:R-:W1:Y:S02]  /*1d30*/  SYNCS.PHASECHK.TRANS64.TRYWAIT P1, [R5+URZ], R4 ;  /* 0x00000004050075a7 */ /* 0x000e64000802017f */
[----:B-1----:R-:W-:Y:S05]  /*1d40*/  @!P1 BRA `(.L_x_26) ;  /* 0x0000004800089947 */ /* 0x002fea0003800000 */
.L_x_25:
[----:B------:R-:W-:Y:S01]  /*1d50*/  ULEA UR6, UR5, UR45, 0xb ;  /* 0x0000002d05067291 */ /* 0x000fe2000f8e583f */
[----:B------:R-:W-:Y:S01]  /*1d60*/  WARPGROUP.ARRIVE ;  /* 0x00000000000079c5 */ /* 0x000fe20000000000 */
[----:B------:R-:W-:Y:S01]  /*1d70*/  ULEA UR7, UR5, UR4, 0xa ;  /* 0x0000000405077291 */ /* 0x000fe2000f8e503f */
[----:B------:R-:W-:Y:S01]  /*1d80*/  UMOV UR9, 0x40000040 ;  /* 0x4000004000097882 */ /* 0x000fe20000000000 */
[----:B------:R-:W-:-:S03]  /*1d90*/  UMOV UR11, 0x40000040 ;  /* 0x40000040000b7882 */ /* 0x000fc60000000000 */
[----:B------:R-:W-:Y:S02]  /*1da0*/  UMOV UR8, UR6 ;  /* 0x0000000600087c82 */ /* 0x000fe40008000000 */
[----:B------:R-:W-:Y:S02]  /*1db0*/  UMOV UR10, UR7 ;  /* 0x00000007000a7c82 */ /* 0x000fe40008000000 */
[----:B------:R-:W-:Y:S01]  /*1dc0*/  HGMMA.64x64x16.F32.BF16 R24, gdesc[UR8], R24, gsb0 ;  /* 0x00e00000081879f0 */ /* 0x000fe20008001818 */
[----:B------:R-:W-:Y:S02]  /*1dd0*/  UIADD3 UR8, UR6, 0x2, URZ ;  /* 0x0000000206087890 */ /* 0x000fe4000fffe03f */
[----:B------:R-:W-:Y:S01]  /*1de0*/  UIADD3 UR10, UR7, 0x2, URZ ;  /* 0x00000002070a7890 */ /* 0x000fe2000fffe03f */
[----:B------:R-:W-:Y:S01]  /*1df0*/  UMOV UR9, 0x40000040 ;  /* 0x4000004000097882 */ /* 0x000fe20000000000 */
[----:B------:R-:W-:Y:S01]  /*1e00*/  UMOV UR11, 0x40000040 ;  /* 0x40000040000b7882 */ /* 0x000fe20000000000 */
[----:B------:R-:W-:-:S02]  /*1e10*/  WARPGROUP.DEPBAR.LE gsb0, 0x0 ;  /* 0x00008000000079c5 */ /* 0x000fc40000010000 */
        /* <DEDUP_REMOVED lines=46> */
[----:B------:R-:W-:Y:S01]  /*2100*/  BPT.TRAP 0x1 ;  /* 0x000000040000795c */ /* 0x000fe20000300000 */
.L_x_27:
[----:B------:R-:W-:-:S13]  /*2110*/  ISETP.NE.AND P1, PT, R22, RZ, PT ;  /* 0x000000ff1600720c */ /* 0x000fda0003f25270 */
[----:B01----:R-:W-:-:S04]  /*2120*/  @P1 IMAD R4, R3, 0x8, R6 ;  /* 0x0000000803041824 */ /* 0x003fc800078e0206 */
[----:B------:R-:W-:-:S05]  /*2130*/  @P1 VIADD R4, R4, 0x20 ;  /* 0x0000002004041836 */ /* 0x000fca0000000000 */
[----:B------:R-:W-:-:S04]  /*2140*/  @P1 PRMT R4, R19, 0x654, R4 ;  /* 0x0000065413041816 */ /* 0x000fc80000000004 */
[----:B------:R0:W-:Y:S01]  /*2150*/  @P1 SYNCS.ARRIVE.TRANS64.RED.A1T0 RZ, [R4+URZ], RZ ;  /* 0x000000ff04ff19a7 */ /* 0x0001e2000810043f */
[----:B------:R-:W-:-:S13]  /*2160*/  ISETP.GT.U32.AND P1, PT, R18, 0x1, PT ;  /* 0x000000011200780c */ /* 0x000fda0003f24070 */
[----:B0-----:R-:W-:Y:S05]  /*2170*/  @P1 BRA `(.L_x_28) ;  /* 0x0000000000041947 */ /* 0x001fea0003800000 */
[----:B------:R-:W-:Y:S01]  /*2180*/  BPT.TRAP 0x1 ;  /* 0x000000040000795c */ /* 0x000fe20000300000 */
.L_x_28:
[----:B------:R-:W-:Y:S01]  /*2190*/  UIADD3 UR5, UR5, 0x1, URZ ;  /* 0x0000000105057890 */ /* 0x000fe2000fffe03f */
[C---:B------:R-:W-:Y:S01]  /*21a0*/  ISETP.GT.AND P2, PT, R0.reuse, 0x1, PT ;  /* 0x000000010000780c */ /* 0x040fe20003f44270 */
[----:B------:R-:W-:Y:S02]  /*21b0*/  VIADD R3, R3, 0x1 ;  /* 0x0000000103037836 */ /* 0x000fe40000000000 */
[----:B------:R-:W-:Y:S01]  /*21c0*/  UISETP.NE.AND UP0, UPT, UR5, 0x4, UPT ;  /* 0x000000040500788c */ /* 0x000fe2000bf05270 */
[----:B------:R-:W-:Y:S02]  /*21d0*/  VIADD R0, R0, 0xffffffff ;  /* 0xffffffff00007836 */ /* 0x000fe40000000000 */
[C---:B------:R-:W-:Y:S01]  /*21e0*/  ISETP.NE.AND P1, PT, R3.reuse, 0x4, PT ;  /* 0x000000040300780c */ /* 0x040fe20003f25270 */
[----:B------:R-:W-:Y:S02]  /*21f0*/  USEL UR6, URZ, 0x1, UP0 ;  /* 0x000000013f067887 */ /* 0x000fe40008000000 */
[----:B------:R-:W-:Y:S01]  /*2200*/  USEL UR5, UR5, URZ, UP0 ;  /* 0x0000003f05057287 */ /* 0x000fe20008000000 */
[----:B------:R-:W-:-:S03]  /*2210*/  SEL R3, R3, RZ, P1 ;  /* 0x000000ff03037207 */ /* 0x000fc60000800000 */
[----:B------:R-:W-:Y:S01]  /*2220*/  LOP3.LUT R7, R7, UR6, RZ, 0x3c, !PT ;  /* 0x0000000607077c12 */ /* 0x000fe2000f8e3cff */
[----:B------:R-:W-:Y:S07]  /*2230*/  @P2 BRA `(.L_x_29) ;  /* 0xfffffff800882947 */ /* 0x000fee000383ffff */
.L_x_22:
[----:B01----:R-:W0:Y:S02]  /*2240*/  LDC R0, c[0x0][0x28c] ;  /* 0x0000a300ff007b82 */ /* 0x003e240000000800 */
[----:B0-----:R-:W-:-:S13]  /*2250*/  ISETP.GE.AND P1, PT, R0, 0x1, PT ;  /* 0x000000010000780c */ /* 0x001fda0003f26270 */
[----:B------:R-:W-:Y:S05]  /*2260*/  @!P1 BRA `(.L_x_30) ;  /* 0x0000000000389947 */ /* 0x000fea0003800000 */
[----:B------:R-:W-:Y:S05]  /*2270*/  @!P0 BRA `(.L_x_31) ;  /* 0x0000000000048947 */ /* 0x000fea0003800000 */
[----:B------:R-:W-:Y:S01]  /*2280*/  BPT.TRAP 0x1 ;  /* 0x000000040000795c */ /* 0x000fe20000300000 */
.L_x_31:
[----:B------:R-:W-:-:S13]  /*2290*/  ISETP.NE.AND P0, PT, R22, RZ, PT ;  /* 0x000000ff1600720c */ /* 0x000fda0003f05270 */
[----:B------:R-:W-:-:S05]  /*22a0*/  VOTEU.ANY UP0, P0 ;  /* 0x00000000003f7886 */ /* 0x000fca0000000100 */
[----:B------:R-:W-:-:S06]  /*22b0*/  @UP0 UIADD3 UR4, UR44, UR42, URZ ;  /* 0x0000002a2c040290 */ /* 0x000fcc000fffe03f */
[----:B------:R-:W-:-:S04]  /*22c0*/  IMAD.U32 R0, RZ, RZ, UR4 ;  /* 0x00000004ff007e24 */ /* 0x000fc8000f8e00ff */
[----:B------:R-:W-:-:S05]  /*22d0*/  @P0 IMAD.SHL.U32 R0, R0, 0x8, RZ ;  /* 0x0000000800000824 */ /* 0x000fca00078e00ff */
[----:B------:R-:W-:-:S04]  /*22e0*/  @P0 LOP3.LUT R0, R0, 0x18, RZ, 0xc0, !PT ;  /* 0x0000001800000812 */ /* 0x000fc800078ec0ff */
[----:B------:R-:W-:-:S04]  /*22f0*/  @P0 IADD3 R0, R6, 0x20, R0 ;  /* 0x0000002006000810 */ /* 0x000fc80007ffe000 */
[----:B------:R-:W-:-:S04]  /*2300*/  @P0 PRMT R0, R19, 0x654, R0 ;  /* 0x0000065413000816 */ /* 0x000fc80000000000 */
[----:B------:R0:W-:Y:S01]  /*2310*/  @P0 SYNCS.ARRIVE.TRANS64.RED.A1T0 RZ, [R0+URZ], RZ ;  /* 0x000000ff00ff09a7 */ /* 0x0001e2000810043f */
[----:B------:R-:W-:-:S13]  /*2320*/  ISETP.GT.U32.AND P0, PT, R18, 0x1, PT ;  /* 0x000000011200780c */ /* 0x000fda0003f04070 */
[----:B0-----:R-:W-:Y:S05]  /*2330*/  @P0 BRA `(.L_x_30) ;  /* 0x0000000000040947 */ /* 0x001fea0003800000 */
[----:B------:R-:W-:Y:S01]  /*2340*/  BPT.TRAP 0x1 ;  /* 0x000000040000795c */ /* 0x000fe20000300000 */
.L_x_30:
[----:B------:R-:W-:Y:S01]  /*2350*/  IMAD.SHL.U32 R3, R70, 0x40, RZ ;  /* 0x0000004046037824 */ /* 0x000fe200078e00ff */
[----:B------:R-:W-:Y:S01]  /*2360*/  ULDC UR6, c[0x0][0x288] ;  /* 0x0000a20000067ab9 */ /* 0x000fe20000000800 */
[----:B------:R-:W-:Y:S01]  /*2370*/  SHF.R.S32.HI R13, RZ, 0x1f, R69 ;  /* 0x0000001fff0d7819 */ /* 0x000fe20000011445 */
[----:B------:R-:W-:Y:S01]  /*2380*/  IMAD.SHL.U32 R6, R71, 0x80, RZ ;  /* 0x0000008047067824 */ /* 0x000fe200078e00ff */
[----:B------:R-:W-:Y:S01]  /*2390*/  ULDC.64 UR4, c[0x0][0x5d0] ;  /* 0x0001740000047ab9 */ /* 0x000fe20000000a00 */
[----:B------:R-:W-:Y:S01]  /*23a0*/  LOP3.LUT R10, R3, 0x6, R63, 0xf8, !PT ;  /* 0x00000006030a7812 */ /* 0x000fe200078ef83f */
[----:B------:R-:W-:Y:S01]  /*23b0*/  IMAD.WIDE R70, R71, 0x80, R56 ;  /* 0x0000008047467825 */ /* 0x000fe200078e0238 */
[----:B------:R-:W-:Y:S01]  /*23c0*/  ISETP.GE.AND P0, PT, R3, UR6, PT ;  /* 0x0000000603007c0c */ /* 0x000fe2000bf06270 */
[----:B------:R-:W-:Y:S01]  /*23d0*/  ULDC UR6, c[0x0][0x284] ;  /* 0x0000a10000067ab9 */ /* 0x000fe20000000800 */
[----:B------:R-:W-:Y:S01]  /*23e0*/  SHF.R.S32.HI R11, RZ, 0x1f, R10 ;  /* 0x0000001fff0b7819 */ /* 0x000fe2000001140a */
[----:B------:R-:W-:Y:S01]  /*23f0*/  IMAD R0, R13, UR4, RZ ;  /* 0x000000040d007c24 */ /* 0x000fe2000f8e02ff */
[----:B------:R-:W-:-:S03]  /*2400*/  ISETP.GE.OR P0, PT, R6, UR6, P0 ;  /* 0x0000000606007c0c */ /* 0x000fc60008706670 */
[C---:B------:R-:W-:Y:S02]  /*2410*/  IMAD R7, R69.reuse, UR5, R0 ;  /* 0x0000000545077c24 */ /* 0x040fe4000f8e0200 */
[----:B------:R-:W-:Y:S01]  /*2420*/  IMAD.WIDE.U32 R4, R69, UR4, R10 ;  /* 0x0000000445047c25 */ /* 0x000fe2000f8e000a */
[----:B------:R-:W-:-:S03]  /*2430*/  ULDC.64 UR4, c[0x0][0x5c8] ;  /* 0x0001720000047ab9 */ /* 0x000fc60000000a00 */
[----:B------:R-:W-:Y:S02]  /*2440*/  IMAD R9, R71, UR4, RZ ;  /* 0x0000000447097c24 */ /* 0x000fe4000f8e02ff */
[----:B------:R-:W-:Y:S02]  /*2450*/  IMAD.IADD R5, R5, 0x1, R7 ;  /* 0x0000000105057824 */ /* 0x000fe400078e0207 */
[C---:B------:R-:W-:Y:S02]  /*2460*/  IMAD R9, R70.reuse, UR5, R9 ;  /* 0x0000000546097c24 */ /* 0x040fe4000f8e0209 */
[----:B------:R-:W-:-:S04]  /*2470*/  IMAD.WIDE.U32 R72, R70, UR4, R4 ;  /* 0x0000000446487c25 */ /* 0x000fc8000f8e0004 */
[----:B------:R-:W-:Y:S01]  /*2480*/  IMAD.MOV.U32 R0, RZ, RZ, -0x1 ;  /* 0xffffffffff007424 */ /* 0x000fe200078e00ff */
[----:B------:R-:W-:Y:S06]  /*2490*/  @P0 BRA `(.L_x_32) ;  /* 0x00000020009c0947 */ /* 0x000fec0003800000 */
[----:B-----5:R-:W-:Y:S01]  /*24a0*/  FSETP.NEU.AND P0, PT, R58, RZ, PT ;  /* 0x000000ff3a00720b */ /* 0x020fe20003f0d000 */
[----:B------:R-:W-:Y:S01]  /*24b0*/  IMAD.IADD R4, R62, 0x1, -R3 ;  /* 0x000000013e047824 */ /* 0x000fe200078e0a03 */
[----:B------:R-:W-:Y:S01]  /*24c0*/  BSSY B0, `(.L_x_32) ;  /* 0x0000224000007945 */ /* 0x000fe20003800000 */
[----:B------:R-:W-:Y:S02]  /*24d0*/  IMAD.IADD R3, R67, 0x1, -R6 ;  /* 0x0000000143037824 */ /* 0x000fe400078e0a06 */
[----:B------:R-:W-:Y:S01]  /*24e0*/  IMAD.IADD R83, R73, 0x1, R9 ;  /* 0x0000000149537824 */ /* 0x000fe200078e0209 */
[----:B------:R-:W-:-:S04]  /*24f0*/  ISETP.GT.AND P2, PT, R4, RZ, PT ;  /* 0x000000ff0400720c */ /* 0x000fc80003f44270 */
[----:B------:R-:W-:-:S03]  /*2500*/  ISETP.GT.AND P1, PT, R3, RZ, P2 ;  /* 0x000000ff0300720c */ /* 0x000fc60001724270 */
[----:B------:R-:W-:Y:S10]  /*2510*/  @!P0 BRA `(.L_x_33) ;  /* 0x0000001400e88947 */ /* 0x000ff40003800000 */
[----:B------:R-:W0:Y:S01]  /*2520*/  LDC.64 R76, c[0x0][0x5b8] ;  /* 0x00016e00ff4c7b82 */ /* 0x000e220000000a00 */
[----:B------:R-:W-:-:S07]  /*2530*/  ULDC.64 UR4, c[0x0][0x5c0] ;  /* 0x0001700000047ab9 */ /* 0x000fce0000000a00 */
[----:B------:R-:W1:Y:S08]  /*2540*/  LDC.64 R78, c[0x0][0x5b0] ;  /* 0x00016c00ff4e7b82 */ /* 0x000e700000000a00 */
[----:B------:R-:W2:Y:S01]  /*2550*/  LDC.64 R80, c[0x0][0x5a8] ;  /* 0x00016a00ff507b82 */ /* 0x000ea20000000a00 */
[-C--:B0-----:R-:W-:Y:S02]  /*2560*/  IMAD R6, R13, R76.reuse, RZ ;  /* 0x0000004c0d067224 */ /* 0x081fe400078e02ff */
[----:B------:R-:W-:-:S04]  /*2570*/  IMAD.WIDE.U32 R74, R69, R76, R10 ;  /* 0x0000004c454a7225 */ /* 0x000fc800078e000a */
[----:B------:R-:W-:Y:S02]  /*2580*/  IMAD R73, R69, R77, R6 ;  /* 0x0000004d45497224 */ /* 0x000fe400078e0206 */
[-C--:B-1----:R-:W-:Y:S02]  /*2590*/  IMAD R5, R71, R78.reuse, RZ ;  /* 0x0000004e47057224 */ /* 0x082fe400078e02ff */
[----:B------:R-:W-:Y:S02]  /*25a0*/  IMAD.IADD R13, R75, 0x1, R73 ;  /* 0x000000014b0d7824 */ /* 0x000fe400078e0249 */
[----:B------:R-:W-:Y:S02]  /*25b0*/  IMAD.MOV.U32 R12, RZ, RZ, R74 ;  /* 0x000000ffff0c7224 */ /* 0x000fe400078e004a */
[C---:B------:R-:W-:Y:S02]  /*25c0*/  IMAD R77, R70.reuse, R79, R5 ;  /* 0x0000004f464d7224 */ /* 0x040fe400078e0205 */
[----:B------:R-:W-:-:S04]  /*25d0*/  IMAD.WIDE.U32 R6, R70, R78, R12 ;  /* 0x0000004e46067225 */ /* 0x000fc800078e000c */
[----:B------:R-:W-:Y:S01]  /*25e0*/  IMAD.IADD R5, R7, 0x1, R77 ;  /* 0x0000000107057824 */ /* 0x000fe200078e024d */
[----:B--2---:R-:W-:-:S04]  /*25f0*/  LEA R14, P0, R6, R80, 0x1 ;  /* 0x00000050060e7211 */ /* 0x004fc800078008ff */
[----:B------:R-:W-:-:S05]  /*2600*/  LEA.HI.X R15, R6, R81, R5, 0x1, P0 ;  /* 0x00000051060f7211 */ /* 0x000fca00000f0c05 */
[----:B------:R0:W2:Y:S01]  /*2610*/  @P1 LDG.E.LTC128B.U16 R5, desc[UR36][R14.64] ;  /* 0x000000240e051981 */ /* 0x0000a2000c1e1520 */
[----:B------:R-:W-:Y:S01]  /*2620*/  LEA R8, P0, R72, UR4, 0x1 ;  /* 0x0000000448087c11 */ /* 0x000fe2000f8008ff */
[----:B------:R-:W-:Y:S01]  /*2630*/  IMAD.WIDE.U32 R6, R70, R78, R10 ;  /* 0x0000004e46067225 */ /* 0x000fe200078e000a */
[----:B------:R-:W-:Y:S03]  /*2640*/  BSSY B1, `(.L_x_34) ;  /* 0x0000012000017945 */ /* 0x000fe60003800000 */
[----:B------:R-:W-:Y:S02]  /*2650*/  IMAD.IADD R7, R77, 0x1, R7 ;  /* 0x000000014d077824 */ /* 0x000fe400078e0207 */
[----:B------:R-:W-:Y:S01]  /*2660*/  IMAD.WIDE.U32 R20, R69, R76, R6 ;  /* 0x0000004c45147225 */ /* 0x000fe200078e0006 */
[----:B0-----:R-:W-:-:S03]  /*2670*/  SHF.L.U64.HI R15, R78, 0x3, R79 ;  /* 0x000000034e0f7819 */ /* 0x001fc6000001024f */
[----:B------:R-:W-:Y:S01]  /*2680*/  IMAD.IADD R7, R73, 0x1, R21 ;  /* 0x0000000149077824 */ /* 0x000fe200078e0215 */
[----:B------:R-:W-:Y:S01]  /*2690*/  LEA R6, P4, R20, R80, 0x1 ;  /* 0x0000005014067211 */ /* 0x000fe200078808ff */
[----:B------:R-:W-:-:S03]  /*26a0*/  IMAD.SHL.U32 R14, R78, 0x8, RZ ;  /* 0x000000084e0e7824 */ /* 0x000fc600078e00ff */
[----:B------:R-:W-:Y:S01]  /*26b0*/  LEA.HI.X R7, R20, R81, R7, 0x1, P4 ;  /* 0x0000005114077211 */ /* 0x000fe200020f0c07 */
[----:B--2---:R-:W-:-:S04]  /*26c0*/  IMAD.U32 R9, R5, 0x10000, RZ ;  /* 0x0001000005097824 */ /* 0x004fc800078e00ff */
[----:B------:R-:W-:-:S04]  /*26d0*/  FMUL R9, R9, R58 ;  /* 0x0000003a09097220 */ /* 0x000fc80000400000 */
[----:B------:R-:W-:Y:S01]  /*26e0*/  FFMA R24, R24, R23, R9 ;  /* 0x0000001718187223 */ /* 0x000fe20000000009 */
[----:B------:R-:W-:Y:S02]  /*26f0*/  LEA.HI.X R9, R72, UR5, R83, 0x1, P0 ;  /* 0x0000000548097c11 */ /* 0x000fe400080f0c53 */
[----:B------:R-:W-:Y:S02]  /*2700*/  ISETP.GT.AND P0, PT, R4, 0x1, PT ;  /* 0x000000010400780c */ /* 0x000fe40003f04270 */
[----:B------:R-:W-:Y:S02]  /*2710*/  F2FP.BF16.F32.PACK_AB R24, RZ, R24 ;  /* 0x00000018ff18723e */ /* 0x000fe400000010ff */
[----:B------:R-:W-:-:S03]  /*2720*/  ISETP.GT.AND P3, PT, R3, RZ, P0 ;  /* 0x000000ff0300720c */ /* 0x000fc60000764270 */
[----:B------:R0:W-:Y:S10]  /*2730*/  @P1 STG.E.U16 desc[UR36][R8.64], R24 ;  /* 0x0000001808001986 */ /* 0x0001f4000c101524 */
[----:B------:R-:W-:Y:S05]  /*2740*/  @!P3 BRA `(.L_x_35) ;  /* 0x000000000004b947 */ /* 0x000fea0003800000 */
[----:B------:R1:W5:Y:S02]  /*2750*/  LDG.E.LTC128B.U16 R5, desc[UR36][R6.64+0x2] ;  /* 0x0000022406057981 */ /* 0x000364000c1e1520 */
.L_x_35:
[----:B------:R-:W-:Y:S05]  /*2760*/  BSYNC B1 ;  /* 0x0000000000017941 */ /* 0x000fea0003800000 */
.L_x_34:
[----:B-----5:R-:W-:Y:S01]  /*2770*/  IMAD.U32 R71, R5, 0x10000, RZ ;  /* 0x0001000005477824 */ /* 0x020fe200078e00ff */
[----:B------:R-:W-:Y:S01]  /*2780*/  ISETP.GT.AND P2, PT, R3, 0x8, P2 ;  /* 0x000000080300780c */ /* 0x000fe20001744270 */
[----:B------:R-:W-:Y:S01]  /*2790*/  IMAD.WIDE.U32 R20, R70, R78, R14 ;  /* 0x0000004e46147225 */ /* 0x000fe200078e000e */
[----:B0-----:R-:W-:-:S03]  /*27a0*/  PRMT R24, R5, 0x7610, R24 ;  /* 0x0000761005187816 */ /* 0x001fc60000000018 */
[----:B------:R-:W-:Y:S01]  /*27b0*/  FMUL R12, R71, R58 ;  /* 0x0000003a470c7220 */ /* 0x000fe20000400000 */
[----:B------:R-:W-:Y:S01]  /*27c0*/  IMAD.IADD R77, R77, 0x1, R21 ;  /* 0x000000014d4d7824 */ /* 0x000fe200078e0215 */
[----:B------:R-:W-:Y:S02]  /*27d0*/  IADD3 R74, P1, R74, R20, RZ ;  /* 0x000000144a4a7210 */ /* 0x000fe40007f3e0ff */
[----:B------:R-:W-:-:S03]  /*27e0*/  FFMA R12, R25, R23, R12 ;  /* 0x00000017190c7223 */ /* 0x000fc6000000000c */
[----:B------:R-:W-:Y:S02]  /*27f0*/  IMAD.X R13, R77, 0x1, R13, P1 ;  /* 0x000000014d0d7824 */ /* 0x000fe400008e060d */
[----:B------:R-:W-:Y:S02]  /*2800*/  F2FP.BF16.F32.PACK_AB R12, RZ, R12 ;  /* 0x0000000cff0c723e */ /* 0x000fe400000010ff */
[----:B------:R-:W-:Y:S02]  /*2810*/  LEA R14, P1, R74, R80, 0x1 ;  /* 0x000000504a0e7211 */ /* 0x000fe400078208ff */
[----:B------:R-:W-:Y:S02]  /*2820*/  PRMT R21, R12, 0x7610, R21 ;  /* 0x000076100c157816 */ /* 0x000fe40000000015 */
[----:B------:R-:W-:-:S03]  /*2830*/  LEA.HI.X R15, R74, R81, R13, 0x1, P1 ;  /* 0x000000514a0f7211 */ /* 0x000fc600008f0c0d */
[----:B------:R0:W-:Y:S04]  /*2840*/  @P3 STG.E.U16 desc[UR36][R8.64+0x2], R21 ;  /* 0x0000021508003986 */ /* 0x0001e8000c101524 */
[----:B------:R-:W2:Y:S01]  /*2850*/  @P2 LDG.E.LTC128B.U16 R24, desc[UR36][R14.64] ;  /* 0x000000240e182981 */ /* 0x000ea2000c1e1520 */
[----:B------:R-:W-:Y:S01]  /*2860*/  IADD3 R20, P1, R10, R20, RZ ;  /* 0x000000140a147210 */ /* 0x000fe20007f3e0ff */
[----:B------:R-:W-:Y:S01]  /*2870*/  BSSY B1, `(.L_x_36) ;  /* 0x0000011000017945 */ /* 0x000fe20003800000 */
[----:B------:R-:W-:Y:S02]  /*2880*/  SHF.L.U64.HI R13, R59, 0x1, R60 ;  /* 0x000000013b0d7819 */ /* 0x000fe4000001023c */
[----:B------:R-:W-:Y:S01]  /*2890*/  ISETP.GT.AND P0, PT, R3, 0x8, P0 ;  /* 0x000000080300780c */ /* 0x000fe20000704270 */
[----:B0-----:R-:W-:Y:S01]  /*28a0*/  IMAD.X R21, R11, 0x1, R77, P1 ;  /* 0x000000010b157824 */ /* 0x001fe200008e064d */
[----:B------:R-:W-:Y:S01]  /*28b0*/  LEA R12, P1, R59, R8, 0x1 ;  /* 0x000000083b0c7211 */ /* 0x000fe200078208ff */
[----:B------:R-:W-:-:S04]  /*28c0*/  IMAD.WIDE.U32 R20, R69, R76, R20 ;  /* 0x0000004c45147225 */ /* 0x000fc800078e0014 */
[----:B------:R-:W-:Y:S01]  /*28d0*/  IMAD.X R13, R13, 0x1, R9, P1 ;  /* 0x000000010d0d7824 */ /* 0x000fe200008e0609 */
[----:B------:R-:W-:Y:S01]  /*28e0*/  LEA R10, P3, R20, R80, 0x1 ;  /* 0x00000050140a7211 */ /* 0x000fe200078608ff */
[----:B------:R-:W-:-:S05]  /*28f0*/  IMAD.IADD R11, R73, 0x1, R21 ;  /* 0x00000001490b7824 */ /* 0x000fca00078e0215 */
[----:B------:R-:W-:Y:S01]  /*2900*/  LEA.HI.X R11, R20, R81, R11, 0x1, P3 ;  /* 0x00000051140b7211 */ /* 0x000fe200018f0c0b */
[----:B--2---:R-:W-:-:S04]  /*2910*/  IMAD.U32 R5, R24, 0x10000, RZ ;  /* 0x0001000018057824 */ /* 0x004fc800078e00ff */
[----:B------:R-:W-:-:S04]  /*2920*/  FMUL R5, R5, R58 ;  /* 0x0000003a05057220 */ /* 0x000fc80000400000 */
[----:B------:R-:W-:-:S05]  /*2930*/  FFMA R5, R26, R23, R5 ;  /* 0x000000171a057223 */ /* 0x000fca0000000005 */
[----:B------:R-:W-:-:S05]  /*2940*/  F2FP.BF16.F32.PACK_AB R5, RZ, R5 ;  /* 0x00000005ff05723e */ /* 0x000fca00000010ff */
[----:B------:R0:W-:Y:S01]  /*2950*/  @P2 STG.E.U16 desc[UR36][R12.64], R5 ;  /* 0x000000050c002986 */ /* 0x0001e2000c101524 */
[----:B------:R-:W-:Y:S05]  /*2960*/  @!P0 BRA `(.L_x_37) ;  /* 0x0000000000048947 */ /* 0x000fea0003800000 */
[----:B------:R2:W5:Y:S02]  /*2970*/  LDG.E.LTC128B.U16 R24, desc[UR36][R10.64+0x2] ;  /* 0x000002240a187981 */ /* 0x000564000c1e1520 */
.L_x_37:
[----:B------:R-:W-:Y:S05]  /*2980*/  BSYNC B1 ;  /* 0x0000000000017941 */ /* 0x000fea0003800000 */
.L_x_36:
[----:B0----5:R-:W-:Y:S01]  /*2990*/  IMAD.U32 R5, R24, 0x10000, RZ ;  /* 0x0001000018057824 */ /* 0x021fe200078e00ff */
[----:B------:R-:W-:Y:S01]  /*29a0*/  ISETP.GT.AND P1, PT, R4, 0x8, PT ;  /* 0x000000080400780c */ /* 0x000fe20003f24270 */
[----:B------:R-:W-:Y:S02]  /*29b0*/  BSSY B1, `(.L_x_38) ;  /* 0x0000008000017945 */ /* 0x000fe40003800000 */
[----:B------:R-:W-:Y:S01]  /*29c0*/  FMUL R14, R5, R58 ;  /* 0x0000003a050e7220 */ /* 0x000fe20000400000 */
[----:B------:R-:W-:-:S03]  /*29d0*/  ISETP.GT.AND P2, PT, R3, RZ, P1 ;  /* 0x000000ff0300720c */ /* 0x000fc60000f44270 */
[----:B------:R-:W-:-:S05]  /*29e0*/  FFMA R14, R27, R23, R14 ;  /* 0x000000171b0e7223 */ /* 0x000fca000000000e */
[----:B------:R-:W-:-:S05]  /*29f0*/  F2FP.BF16.F32.PACK_AB R14, RZ, R14 ;  /* 0x0000000eff0e723e */ /* 0x000fca00000010ff */
[----:B------:R0:W-:Y:S01]  /*2a00*/  @P0 STG.E.U16 desc[UR36][R12.64+0x2], R14 ;  /* 0x0000020e0c000986 */ /* 0x0001e2000c101524 */
[----:B------:R-:W-:Y:S05]  /*2a10*/  @!P2 BRA `(.L_x_39) ;  /* 0x000000000004a947 */ /* 0x000fea0003800000 */
[----:B------:R3:W5:Y:S02]  /*2a20*/  LDG.E.LTC128B.U16 R24, desc[UR36][R6.64+0x10] ;  /* 0x0000102406187981 */ /* 0x000764000c1e1520 */
.L_x_39:
[----:B------:R-:W-:Y:S05]  /*2a30*/  BSYNC B1 ;  /* 0x0000000000017941 */ /* 0x000fea0003800000 */
.L_x_38:
[----:B-----5:R-:W-:Y:S01]  /*2a40*/  IMAD.U32 R5, R24, 0x10000, RZ ;  /* 0x0001000018057824 */ /* 0x020fe200078e00ff */
        /* <DEDUP_REMOVED lines=9> */
.L_x_41:
[----:B------:R-:W-:Y:S05]  /*2ae0*/  BSYNC B1 ;  /* 0x0000000000017941 */ /* 0x000fea0003800000 */
.L_x_40:
[----:B----45:R-:W-:Y:S01]  /*2af0*/  IMAD.U32 R5, R24, 0x10000, RZ ;  /* 0x0001000018057824 */ /* 0x030fe200078e00ff */
[----:B------:R-:W-:Y:S01]  /*2b00*/  ISETP.GT.AND P1, PT, R3, 0x8, P1 ;  /* 0x000000080300780c */ /* 0x000fe20000f24270 */
[----:B------:R-:W-:Y:S02]  /*2b10*/  BSSY B1, `(.L_x_42) ;  /* 0x0000007000017945 */ /* 0x000fe40003800000 */
[----:B0-----:R-:W-:-:S04]  /*2b20*/  FMUL R14, R5, R58 ;  /* 0x0000003a050e7220 */ /* 0x001fc80000400000 */
[----:B------:R-:W-:-:S05]  /*2b30*/  FFMA R14, R29, R23, R14 ;  /* 0x000000171d0e7223 */ /* 0x000fca000000000e */
[----:B------:R-:W-:-:S05]  /*2b40*/  F2FP.BF16.F32.PACK_AB R14, RZ, R14 ;  /* 0x0000000eff0e723e */ /* 0x000fca00000010ff */
[----:B------:R0:W-:Y:S01]  /*2b50*/  @P3 STG.E.U16 desc[UR36][R8.64+0x12], R14 ;  /* 0x0000120e08003986 */ /* 0x0001e2000c101524 */
[----:B------:R-:W-:Y:S05]  /*2b60*/  @!P1 BRA `(.L_x_43) ;  /* 0x0000000000049947 */ /* 0x000fea0003800000 */
[----:B------:R4:W5:Y:S02]  /*2b70*/  LDG.E.LTC128B.U16 R24, desc[UR36][R10.64+0x10] ;  /* 0x000010240a187981 */ /* 0x000964000c1e1520 */
.L_x_43:
[----:B------:R-:W-:Y:S05]  /*2b80*/  BSYNC B1 ;  /* 0x0000000000017941 */ /* 0x000fea0003800000 */
.L_x_42:
[----:B-----5:R-:W-:Y:S01]  /*2b90*/  IMAD.U32 R5, R24, 0x10000, RZ ;  /* 0x0001000018057824 */ /* 0x020fe200078e00ff */
[----:B------:R-:W-:Y:S01]  /*2ba0*/  ISETP.GT.AND P0, PT, R3, 0x8, P0 ;  /* 0x000000080300780c */ /* 0x000fe20000704270 */
[----:B------:R-:W-:Y:S02]  /*2bb0*/  BSSY B1, `(.L_x_44) ;  /* 0x0000007000017945 */ /* 0x000fe40003800000 */
[----:B------:R-:W-:-:S04]  /*2bc0*/  FMUL R5, R5, R58 ;  /* 0x0000003a05057220 */ /* 0x000fc80000400000 */
[----:B------:R-:W-:-:S05]  /*2bd0*/  FFMA R5, R30, R23, R5 ;  /* 0x000000171e057223 */ /* 0x000fca0000000005 */
[----:B------:R-:W-:-:S05]  /*2be0*/  F2FP.BF16.F32.PACK_AB R5, RZ, R5 ;  /* 0x00000005ff05723e */ /* 0x000fca00000010ff */
[----:B------:R0:W-:Y:S01]  /*2bf0*/  @P1 STG.E.U16 desc[UR36][R12.64+0x10], R5 ;  /* 0x000010050c001986 */ /* 0x0001e2000c101524 */
[----:B------:R-:W-:Y:S05]  /*2c00*/  @!P0 BRA `(.L_x_45) ;  /* 0x0000000000048947 */ /* 0x000fea0003800000 */
[----:B------:R0:W5:Y:S02]  /*2c10*/  LDG.E.LTC128B.U16 R24, desc[UR36][R10.64+0x12] ;  /* 0x000012240a187981 */ /* 0x000164000c1e1520 */
.L_x_45:
[----:B------:R-:W-:Y:S05]  /*2c20*/  BSYNC B1 ;  /* 0x0000000000017941 */ /* 0x000fea0003800000 */
.L_x_44:
        /* <DEDUP_REMOVED lines=10> */
.L_x_47:
[----:B------:R-:W-:Y:S05]  /*2cd0*/  BSYNC B1 ;  /* 0x0000000000017941 */ /* 0x000fea0003800000 */
.L_x_46:
        /* <DEDUP_REMOVED lines=10> */
.L_x_49:
[----:B------:R-:W-:Y:S05]  /*2d80*/  BSYNC B1 ;  /* 0x0000000000017941 */ /* 0x000fea0003800000 */
.L_x_48:
[----:B0----5:R-:W-:Y:S01]  /*2d90*/  IMAD.U32 R5, R24, 0x10000, RZ ;  /* 0x0001000018057824 */ /* 0x021fe200078e00ff */
        /* <DEDUP_REMOVED lines=8> */
.L_x_51:
[----:B------:R-:W-:Y:S05]  /*2e20*/  BSYNC B1 ;  /* 0x0000000000017941 */ /* 0x000fea0003800000 */
.L_x_50:
        /* <DEDUP_REMOVED lines=9> */
.L_x_53:
[----:B------:R-:W-:Y:S05]  /*2ec0*/  BSYNC B1 ;  /* 0x0000000000017941 */ /* 0x000fea0003800000 */
.L_x_52:
        /* <DEDUP_REMOVED lines=10> */
.L_x_55:
[----:B------:R-:W-:Y:S05]  /*2f70*/  BSYNC B1 ;  /* 0x0000000000017941 */ /* 0x000fea0003800000 */
.L_x_54:
        /* <DEDUP_REMOVED lines=10> */
.L_x_57:
[----:B------:R-:W-:Y:S05]  /*3020*/  BSYNC B1 ;  /* 0x0000000000017941 */ /* 0x000fea0003800000 */
.L_x_56:
        /* <DEDUP_REMOVED lines=9> */
.L_x_59:
[----:B------:R-:W-:Y:S05]  /*30c0*/  BSYNC B1 ;  /* 0x0000000000017941 */ /* 0x000fea0003800000 */
.L_x_58:
        /* <DEDUP_REMOVED lines=9> */
.L_x_61:
[----:B------:R-:W-:Y:S05]  /*3160*/  BSYNC B1 ;  /* 0x0000000000017941 */ /* 0x000fea0003800000 */
.L_x_60:
        /* <DEDUP_REMOVED lines=10> */
.L_x_63:
[----:B------:R-:W-:Y:S05]  /*3210*/  BSYNC B1 ;  /* 0x0000000000017941 */ /* 0x000fea0003800000 */
.L_x_62:
        /* <DEDUP_REMOVED lines=10> */
.L_x_65:
[----:B------:R-:W-:Y:S05]  /*32c0*/  BSYNC B1 ;  /* 0x0000000000017941 */ /* 0x000fea0003800000 */
.L_x_64:
        /* <DEDUP_REMOVED lines=9> */
.L_x_67:
[----:B------:R-:W-:Y:S05]  /*3360*/  BSYNC B1 ;  /* 0x0000000000017941 */ /* 0x000fea0003800000 */
.L_x_66:
        /* <DEDUP_REMOVED lines=9> */
.L_x_69:
[----:B------:R-:W-:Y:S05]  /*3400*/  BSYNC B1 ;  /* 0x0000000000017941 */ /* 0x000fea0003800000 */
.L_x_68:
        /* <DEDUP_REMOVED lines=10> */
.L_x_71:
[----:B------:R-:W-:Y:S05]  /*34b0*/  BSYNC B1 ;  /* 0x0000000000017941 */ /* 0x000fea0003800000 */
.L_x_70:
        /* <DEDUP_REMOVED lines=10> */
.L_x_73:
[----:B------:R-:W-:Y:S05]  /*3560*/  BSYNC B1 ;  /* 0x0000000000017941 */ /* 0x000fea0003800000 */
.L_x_72:
        /* <DEDUP_REMOVED lines=9> */
.L_x_75:
[----:B------:R-:W-:Y:S05]  /*3600*/  BSYNC B1 ;  /* 0x0000000000017941 */ /* 0x000fea0003800000 */
.L_x_74:
        /* <DEDUP_REMOVED lines=9> */
.L_x_77:
[----:B------:R-:W-:Y:S05]  /*36a0*/  BSYNC B1 ;  /* 0x0000000000017941 */ /* 0x000fea0003800000 */
.L_x_76:
        /* <DEDUP_REMOVED lines=10> */
.L_x_79:
[----:B------:R-:W-:Y:S05]  /*3750*/  BSYNC B1 ;  /* 0x0000000000017941 */ /* 0x000fea0003800000 */
.L_x_78:
        /* <DEDUP_REMOVED lines=10> */
.L_x_81:
[----:B------:R-:W-:Y:S05]  /*3800*/  BSYNC B1 ;  /* 0x0000000000017941 */ /* 0x000fea0003800000 */
.L_x_80:
        /* <DEDUP_REMOVED lines=9> */
.L_x_83:
[----:B------:R-:W-:Y:S05]  /*38a0*/  BSYNC B1 ;  /* 0x0000000000017941 */ /* 0x000fea0003800000 */
.L_x_82:
        /* <DEDUP_REMOVED lines=9> */
.L_x_85:
[----:B------:R-:W-:Y:S05]  /*3940*/  BSYNC B1 ;  /* 0x0000000000017941 */ /* 0x000fea0003800000 */
.L_x_84:
        /* <DEDUP_REMOVED lines=10> */
.L_x_87:
[----:B------:R-:W-:Y:S05]  /*39f0*/  BSYNC B1 ;  /* 0x0000000000017941 */ /* 0x000fea0003800000 */
.L_x_86:
[----:B-----5:R-:W-:Y:S01]  /*3a00*/  IMAD.U32 R5, R24, 0x10000, RZ ;  /* 0x0001000018057824 */ /* 0x020fe200078e00ff */
[----:B------:R-:W-:Y:S01]  /*3a10*/  ISETP.GT.AND P0, PT, R4, 0x39, PT ;  /* 0x000000390400780c */ /* 0x000fe20003f04270 */
[----:B------:R-:W-:Y:S01]  /*3a20*/  @P2 IMAD.MOV.U32 R4, RZ, RZ, R8 ;  /* 0x000000ffff042224 */ /* 0x000fe200078e0008 */
[----:B------:R-:W-:Y:S01]  /*3a30*/  BSSY B1, `(.L_x_88) ;  /* 0x000000a000017945 */ /* 0x000fe20003800000 */
[----:B------:R-:W-:Y:S01]  /*3a40*/  FMUL R5, R5, R58 ;  /* 0x0000003a05057220 */ /* 0x000fe20000400000 */
[----:B------:R-:W-:-:S03]  /*3a50*/  ISETP.GT.AND P3, PT, R3, RZ, P0 ;  /* 0x000000ff0300720c */ /* 0x000fc60000764270 */
[----:B------:R-:W-:-:S05]  /*3a60*/  FFMA R5, R52, R23, R5 ;  /* 0x0000001734057223 */ /* 0x000fca0000000005 */
[----:B------:R-:W-:-:S04]  /*3a70*/  F2FP.BF16.F32.PACK_AB R5, RZ, R5 ;  /* 0x00000005ff05723e */ /* 0x000fc800000010ff */
[----:B0-----:R-:W-:Y:S01]  /*3a80*/  PRMT R14, R5, 0x7610, R14 ;  /* 0x00007610050e7816 */ /* 0x001fe2000000000e */
[----:B------:R-:W-:-:S05]  /*3a90*/  @P2 IMAD.MOV.U32 R5, RZ, RZ, R9 ;  /* 0x000000ffff052224 */ /* 0x000fca00078e0009 */
[----:B------:R0:W-:Y:S01]  /*3aa0*/  @P2 STG.E.U16 desc[UR36][R4.64+0x70], R14 ;  /* 0x0000700e04002986 */ /* 0x0001e2000c101524 */
[----:B------:R-:W-:Y:S05]  /*3ab0*/  @!P3 BRA `(.L_x_89) ;  /* 0x000000000004b947 */ /* 0x000fea0003800000 */
[----:B------:R0:W5:Y:S02]  /*3ac0*/  LDG.E.LTC128B.U16 R24, desc[UR36][R6.64+0x72] ;  /* 0x0000722406187981 */ /* 0x000164000c1e1520 */
.L_x_89:
[----:B------:R-:W-:Y:S05]  /*3ad0*/  BSYNC B1 ;  /* 0x0000000000017941 */ /* 0x000fea0003800000 */
.L_x_88:
        /* <DEDUP_REMOVED lines=9> */
.L_x_91:
[----:B------:R-:W-:Y:S05]  /*3b70*/  BSYNC B1 ;  /* 0x0000000000017941 */ /* 0x000fea0003800000 */
.L_x_90:
[----:B-----5:R-:W-:Y:S01]  /*3b80*/  IMAD.U32 R5, R24, 0x10000, RZ ;  /* 0x0001000018057824 */ /* 0x020fe200078e00ff */
[----:B------:R-:W-:Y:S01]  /*3b90*/  ISETP.GT.AND P0, PT, R3, 0x8, P0 ;  /* 0x000000080300780c */ /* 0x000fe20000704270 */
[----:B0-----:R-:W-:Y:S01]  /*3ba0*/  @P1 IMAD.MOV.U32 R4, RZ, RZ, R12 ;  /* 0x000000ffff041224 */ /* 0x001fe200078e000c */
[----:B------:R-:W-:Y:S01]  /*3bb0*/  BSSY B1, `(.L_x_92) ;  /* 0x0000009000017945 */ /* 0x000fe20003800000 */
[----:B------:R-:W-:-:S04]  /*3bc0*/  FMUL R5, R5, R58 ;  /* 0x0000003a05057220 */ /* 0x000fc80000400000 */
[----:B------:R-:W-:-:S05]  /*3bd0*/  FFMA R5, R54, R23, R5 ;  /* 0x0000001736057223 */ /* 0x000fca0000000005 */
[----:B------:R-:W-:-:S04]  /*3be0*/  F2FP.BF16.F32.PACK_AB R5, RZ, R5 ;  /* 0x00000005ff05723e */ /* 0x000fc800000010ff */
[----:B-1-3--:R-:W-:Y:S01]  /*3bf0*/  PRMT R6, R5, 0x7610, R6 ;  /* 0x0000761005067816 */ /* 0x00afe20000000006 */
[----:B------:R-:W-:-:S05]  /*3c00*/  @P1 IMAD.MOV.U32 R5, RZ, RZ, R13 ;  /* 0x000000ffff051224 */ /* 0x000fca00078e000d */
[----:B------:R0:W-:Y:S01]  /*3c10*/  @P1 STG.E.U16 desc[UR36][R4.64+0x70], R6 ;  /* 0x0000700604001986 */ /* 0x0001e2000c101524 */
[----:B------:R-:W-:Y:S05]  /*3c20*/  @!P0 BRA `(.L_x_93) ;  /* 0x0000000000048947 */ /* 0x000fea0003800000 */
[----:B------:R1:W5:Y:S02]  /*3c30*/  LDG.E.LTC128B.U16 R24, desc[UR36][R10.64+0x72] ;  /* 0x000072240a187981 */ /* 0x000364000c1e1520 */
.L_x_93:
[----:B------:R-:W-:Y:S05]  /*3c40*/  BSYNC B1 ;  /* 0x0000000000017941 */ /* 0x000fea0003800000 */
.L_x_92:
[----:B------:R-:W-:Y:S05]  /*3c50*/  @!P0 BRA `(.L_x_94) ;  /* 0x0000000800a88947 */ /* 0x000fea0003800000 */
[----:B-----5:R-:W-:-:S04]  /*3c60*/  IMAD.U32 R3, R24, 0x10000, RZ ;  /* 0x0001000018037824 */ /* 0x020fc800078e00ff */
[----:B0-----:R-:W-:-:S04]  /*3c70*/  FMUL R4, R3, R58 ;  /* 0x0000003a03047220 */ /* 0x001fc80000400000 */
[----:B------:R-:W-:-:S05]  /*3c80*/  FFMA R4, R55, R23, R4 ;  /* 0x0000001737047223 */ /* 0x000fca0000000004 */
[----:B------:R-:W-:-:S05]  /*3c90*/  F2FP.BF16.F32.PACK_AB R4, RZ, R4 ;  /* 0x00000004ff04723e */ /* 0x000fca00000010ff */
[----:B------:R3:W-:Y:S01]  /*3ca0*/  STG.E.U16 desc[UR36][R12.64+0x72], R4 ;  /* 0x000072040c007986 */ /* 0x0007e2000c101524 */
[----:B------:R-:W-:Y:S05]  /*3cb0*/  BRA `(.L_x_94) ;  /* 0x0000000800907947 */ /* 0x000fea0003800000 */
.L_x_33:
[----:B------:R-:W-:Y:S01]  /*3cc0*/  ISETP.GT.AND P3, PT, R4, 0x1, PT ;  /* 0x000000010400780c */ /* 0x000fe20003f64270 */
[----:B------:R-:W-:Y:S01]  /*3cd0*/  ULDC.64 UR4, c[0x0][0x5c0] ;  /* 0x0001700000047ab9 */ /* 0x000fe20000000a00 */
[-C--:B------:R-:W-:Y:S01]  /*3ce0*/  FMUL R24, R24, R23.reuse ;  /* 0x0000001718187220 */ /* 0x080fe20000400000 */
[----:B------:R-:W-:Y:S01]  /*3cf0*/  LEA R6, P4, R72, UR4, 0x1 ;  /* 0x0000000448067c11 */ /* 0x000fe2000f8808ff */
[-C--:B------:R-:W-:Y:S01]  /*3d00*/  FMUL R25, R25, R23.reuse ;  /* 0x0000001719197220 */ /* 0x080fe20000400000 */
[----:B------:R-:W-:Y:S01]  /*3d10*/  ISETP.GT.AND P0, PT, R3, RZ, P3 ;  /* 0x000000ff0300720c */ /* 0x000fe20001f04270 */
[-C--:B------:R-:W-:Y:S01]  /*3d20*/  FMUL R26, R26, R23.reuse ;  /* 0x000000171a1a7220 */ /* 0x080fe20000400000 */
[----:B------:R-:W-:Y:S01]  /*3d30*/  F2FP.BF16.F32.PACK_AB R24, RZ, R24 ;  /* 0x00000018ff18723e */ /* 0x000fe200000010ff */
[-C--:B------:R-:W-:Y:S01]  /*3d40*/  FMUL R27, R27, R23.reuse ;  /* 0x000000171b1b7220 */ /* 0x080fe20000400000 */
[----:B------:R-:W-:Y:S01]  /*3d50*/  LEA.HI.X R7, R72, UR5, R83, 0x1, P4 ;  /* 0x0000000548077c11 */ /* 0x000fe2000a0f0c53 */
[----:B------:R-:W-:Y:S01]  /*3d60*/  FMUL R28, R28, R23 ;  /* 0x000000171c1c7220 */ /* 0x000fe20000400000 */
[----:B------:R-:W-:Y:S01]  /*3d70*/  F2FP.BF16.F32.PACK_AB R25, RZ, R25 ;  /* 0x00000019ff19723e */ /* 0x000fe200000010ff */
[-C--:B------:R-:W-:Y:S01]  /*3d80*/  FMUL R29, R29, R23.reuse ;  /* 0x000000171d1d7220 */ /* 0x080fe20000400000 */
[----:B------:R-:W-:Y:S01]  /*3d90*/  ISETP.GT.AND P2, PT, R3, 0x8, P2 ;  /* 0x000000080300780c */ /* 0x000fe20001744270 */
[----:B------:R-:W-:Y:S01]  /*3da0*/  @P1 STG.E.U16 desc[UR36][R6.64], R24 ;  /* 0x0000001806001986 */ /* 0x000fe2000c101524 */
[----:B------:R-:W-:Y:S01]  /*3db0*/  ISETP.GT.AND P1, PT, R4, 0x8, PT ;  /* 0x000000080400780c */ /* 0x000fe20003f24270 */
[-C--:B------:R-:W-:Y:S01]  /*3dc0*/  FMUL R30, R30, R23.reuse ;  /* 0x000000171e1e7220 */ /* 0x080fe20000400000 */
[C---:B------:R-:W-:Y:S01]  /*3dd0*/  SHF.L.U64.HI R5, R59.reuse, 0x1, R60 ;  /* 0x000000013b057819 */ /* 0x040fe2000001023c */
[----:B------:R-:W-:Y:S01]  /*3de0*/  @P0 STG.E.U16 desc[UR36][R6.64+0x2], R25 ;  /* 0x0000021906000986 */ /* 0x000fe2000c101524 */
[----:B------:R-:W-:Y:S01]  /*3df0*/  LEA R8, P5, R59, R6, 0x1 ;  /* 0x000000063b087211 */ /* 0x000fe200078a08ff */
[-C--:B------:R-:W-:Y:S01]  /*3e00*/  FMUL R31, R31, R23.reuse ;  /* 0x000000171f1f7220 */ /* 0x080fe20000400000 */
[----:B------:R-:W-:Y:S01]  /*3e10*/  ISETP.GT.AND P3, PT, R3, 0x8, P3 ;  /* 0x000000080300780c */ /* 0x000fe20001f64270 */
[-C--:B------:R-:W-:Y:S01]  /*3e20*/  FMUL R32, R32, R23.reuse ;  /* 0x0000001720207220 */ /* 0x080fe20000400000 */
[----:B------:R-:W-:Y:S01]  /*3e30*/  ISETP.GT.AND P0, PT, R4, 0x9, PT ;  /* 0x000000090400780c */ /* 0x000fe20003f04270 */
[----:B------:R-:W-:Y:S01]  /*3e40*/  IMAD.X R9, R5, 0x1, R7, P5 ;  /* 0x0000000105097824 */ /* 0x000fe200028e0607 */
[----:B------:R-:W-:Y:S01]  /*3e50*/  ISETP.GT.AND P4, PT, R3, RZ, P1 ;  /* 0x000000ff0300720c */ /* 0x000fe20000f84270 */
[-C--:B------:R-:W-:Y:S01]  /*3e60*/  FMUL R33, R33, R23.reuse ;  /* 0x0000001721217220 */ /* 0x080fe20000400000 */
[----:B------:R-:W-:Y:S01]  /*3e70*/  F2FP.BF16.F32.PACK_AB R26, RZ, R26 ;  /* 0x0000001aff1a723e */ /* 0x000fe200000010ff */
[-C--:B------:R-:W-:Y:S01]  /*3e80*/  FMUL R34, R34, R23.reuse ;  /* 0x0000001722227220 */ /* 0x080fe20000400000 */
[----:B------:R-:W-:Y:S01]  /*3e90*/  ISETP.GT.AND P5, PT, R3, RZ, P0 ;  /* 0x000000ff0300720c */ /* 0x000fe200007a4270 */
[----:B------:R-:W-:Y:S01]  /*3ea0*/  FMUL R35, R35, R23 ;  /* 0x0000001723237220 */ /* 0x000fe20000400000 */
[----:B------:R-:W-:Y:S01]  /*3eb0*/  F2FP.BF16.F32.PACK_AB R27, RZ, R27 ;  /* 0x0000001bff1b723e */ /* 0x000fe200000010ff */
[----:B------:R-:W-:Y:S01]  /*3ec0*/  @P2 STG.E.U16 desc[UR36][R8.64], R26 ;  /* 0x0000001a08002986 */ /* 0x000fe2000c101524 */
[----:B------:R-:W-:Y:S01]  /*3ed0*/  F2FP.BF16.F32.PACK_AB R28, RZ, R28 ;  /* 0x0000001cff1c723e */ /* 0x000fe200000010ff */
[-C--:B------:R-:W-:Y:S01]  /*3ee0*/  FMUL R36, R36, R23.reuse ;  /* 0x0000001724247220 */ /* 0x080fe20000400000 */
[----:B------:R-:W-:Y:S01]  /*3ef0*/  ISETP.GT.AND P2, PT, R3, 0x8, P1 ;  /* 0x000000080300780c */ /* 0x000fe20000f44270 */
[----:B------:R-:W-:Y:S01]  /*3f00*/  @P3 STG.E.U16 desc[UR36][R8.64+0x2], R27 ;  /* 0x0000021b08003986 */ /* 0x000fe2000c101524 */
[----:B------:R-:W-:Y:S01]  /*3f10*/  ISETP.GT.AND P1, PT, R4, 0x10, PT ;  /* 0x000000100400780c */ /* 0x000fe20003f24270 */
[----:B------:R-:W-:Y:S01]  /*3f20*/  FMUL R37, R37, R23 ;  /* 0x0000001725257220 */ /* 0x000fe20000400000 */
[----:B------:R-:W-:Y:S01]  /*3f30*/  F2FP.BF16.F32.PACK_AB R29, RZ, R29 ;  /* 0x0000001dff1d723e */ /* 0x000fe200000010ff */
[----:B------:R-:W-:Y:S01]  /*3f40*/  @P4 STG.E.U16 desc[UR36][R6.64+0x10], R28 ;  /* 0x0000101c06004986 */ /* 0x000fe2000c101524 */
[C---:B------:R-:W-:Y:S01]  /*3f50*/  ISETP.GT.AND P3, PT, R3.reuse, 0x8, P0 ;  /* 0x000000080300780c */ /* 0x040fe20000764270 */
[-C--:B------:R-:W-:Y:S01]  /*3f60*/  FMUL R38, R38, R23.reuse ;  /* 0x0000001726267220 */ /* 0x080fe20000400000 */
[----:B------:R-:W-:Y:S01]  /*3f70*/  ISETP.GT.AND P0, PT, R4, 0x11, PT ;  /* 0x000000110400780c */ /* 0x000fe20003f04270 */
[----:B------:R-:W-:Y:S01]  /*3f80*/  @P5 STG.E.U16 desc[UR36][R6.64+0x12], R29 ;  /* 0x0000121d06005986 */ /* 0x000fe2000c101524 */
        /* <DEDUP_REMOVED lines=42> */
[----:B------:R-:W-:Y:S01]  /*4230*/  ISETP.GT.AND P5, PT, R3, RZ, P0 ;  /* 0x000000ff0300720c */ /* 0x000fe200007a4270 */
[-C--:B------:R-:W-:Y:S01]  /*4240*/  FMUL R52, R52, R23.reuse ;  /* 0x0000001734347220 */ /* 0x080fe20000400000 */
[----:B------:R-:W-:Y:S01]  /*4250*/  F2FP.BF16.F32.PACK_AB R38, RZ, R38 ;  /* 0x00000026ff26723e */ /* 0x000fe200000010ff */
[----:B------:R-:W-:Y:S01]  /*4260*/  FMUL R53, R53, R23 ;  /* 0x0000001735357220 */ /* 0x000fe20000400000 */
[----:B------:R-:W-:Y:S01]  /*4270*/  F2FP.BF16.F32.PACK_AB R39, RZ, R39 ;  /* 0x00000027ff27723e */ /* 0x000fe200000010ff */
[----:B------:R-:W-:Y:S01]  /*4280*/  FMUL R54, R54, R23 ;  /* 0x0000001736367220 */ /* 0x000fe20000400000 */
[----:B------:R-:W-:Y:S01]  /*4290*/  F2FP.BF16.F32.PACK_AB R40, RZ, R40 ;  /* 0x00000028ff28723e */ /* 0x000fe200000010ff */
[----:B------:R-:W-:Y:S01]  /*42a0*/  @P2 STG.E.U16 desc[UR36][R8.64+0x30], R38 ;  /* 0x0000302608002986 */ /* 0x000fe2000c101524 */
[----:B------:R-:W-:Y:S01]  /*42b0*/  F2FP.BF16.F32.PACK_AB R41, RZ, R41 ;  /* 0x00000029ff29723e */ /* 0x000fe200000010ff */
[----:B------:R-:W-:Y:S01]  /*42c0*/  FMUL R55, R55, R23 ;  /* 0x0000001737377220 */ /* 0x000fe20000400000 */
[C---:B------:R-:W-:Y:S01]  /*42d0*/  ISETP.GT.AND P1, PT, R3.reuse, 0x8, P1 ;  /* 0x000000080300780c */ /* 0x040fe20000f24270 */
[----:B------:R-:W-:Y:S01]  /*42e0*/  @P3 STG.E.U16 desc[UR36][R8.64+0x32], R39 ;  /* 0x0000322708003986 */ /* 0x000fe2000c101524 */
[----:B------:R-:W-:-:S02]  /*42f0*/  ISETP.GT.AND P2, PT, R3, 0x8, P0 ;  /* 0x000000080300780c */ /* 0x000fc40000744270 */
[C---:B------:R-:W-:Y:S01]  /*4300*/  ISETP.GT.AND P0, PT, R4.reuse, 0x29, PT ;  /* 0x000000290400780c */ /* 0x040fe20003f04270 */
[----:B------:R-:W-:Y:S01]  /*4310*/  @P4 STG.E.U16 desc[UR36][R6.64+0x40], R40 ;  /* 0x0000402806004986 */ /* 0x000fe2000c101524 */
[----:B------:R-:W-:Y:S02]  /*4320*/  ISETP.GT.AND P4, PT, R4, 0x28, PT ;  /* 0x000000280400780c */ /* 0x000fe40003f84270 */
[----:B------:R-:W-:Y:S01]  /*4330*/  F2FP.BF16.F32.PACK_AB R42, RZ, R42 ;  /* 0x0000002aff2a723e */ /* 0x000fe200000010ff */
[----:B------:R-:W-:Y:S01]  /*4340*/  @P5 STG.E.U16 desc[UR36][R6.64+0x42], R41 ;  /* 0x0000422906005986 */ /* 0x000fe2000c101524 */
[C---:B------:R-:W-:Y:S02]  /*4350*/  ISETP.GT.AND P5, PT, R3.reuse, RZ, P4 ;  /* 0x000000ff0300720c */ /* 0x040fe400027a4270 */
[----:B------:R-:W-:Y:S01]  /*4360*/  ISETP.GT.AND P3, PT, R3, RZ, P0 ;  /* 0x000000ff0300720c */ /* 0x000fe20000764270 */
[----:B------:R-:W-:Y:S01]  /*4370*/  @P1 STG.E.U16 desc[UR36][R8.64+0x40], R42 ;  /* 0x0000402a08001986 */ /* 0x000fe2000c101524 */
[----:B------:R-:W-:-:S02]  /*4380*/  F2FP.BF16.F32.PACK_AB R43, RZ, R43 ;  /* 0x0000002bff2b723e */ /* 0x000fc400000010ff */
[----:B------:R-:W-:Y:S02]  /*4390*/  F2FP.BF16.F32.PACK_AB R44, RZ, R44 ;  /* 0x0000002cff2c723e */ /* 0x000fe400000010ff */
[C---:B------:R-:W-:Y:S01]  /*43a0*/  ISETP.GT.AND P4, PT, R3.reuse, 0x8, P4 ;  /* 0x000000080300780c */ /* 0x040fe20002784270 */
[----:B------:R-:W-:Y:S01]  /*43b0*/  @P2 STG.E.U16 desc[UR36][R8.64+0x42], R43 ;  /* 0x0000422b08002986 */ /* 0x000fe2000c101524 */
[----:B------:R-:W-:Y:S02]  /*43c0*/  F2FP.BF16.F32.PACK_AB R45, RZ, R45 ;  /* 0x0000002dff2d723e */ /* 0x000fe400000010ff */
[C---:B------:R-:W-:Y:S01]  /*43d0*/  ISETP.GT.AND P2, PT, R4.reuse, 0x31, PT ;  /* 0x000000310400780c */ /* 0x040fe20003f44270 */
[----:B------:R-:W-:Y:S01]  /*43e0*/  @P5 STG.E.U16 desc[UR36][R6.64+0x50], R44 ;  /* 0x0000502c06005986 */ /* 0x000fe2000c101524 */
[----:B------:R-:W-:Y:S02]  /*43f0*/  ISETP.GT.AND P5, PT, R3, 0x8, P0 ;  /* 0x000000080300780c */ /* 0x000fe400007a4270 */
[C---:B------:R-:W-:Y:S01]  /*4400*/  ISETP.GT.AND P1, PT, R4.reuse, 0x38, PT ;  /* 0x000000380400780c */ /* 0x040fe20003f24270 */
[----:B------:R-:W-:Y:S01]  /*4410*/  @P3 STG.E.U16 desc[UR36][R6.64+0x52], R45 ;  /* 0x0000522d06003986 */ /* 0x000fe2000c101524 */
[----:B------:R-:W-:-:S02]  /*4420*/  ISETP.GT.AND P3, PT, R4, 0x30, PT ;  /* 0x000000300400780c */ /* 0x000fc40003f64270 */
[----:B------:R-:W-:Y:S01]  /*4430*/  ISETP.GT.AND P0, PT, R4, 0x39, PT ;  /* 0x000000390400780c */ /* 0x000fe20003f04270 */
[----:B------:R-:W-:Y:S01]  /*4440*/  @P4 IMAD.MOV.U32 R4, RZ, RZ, R8 ;  /* 0x000000ffff044224 */ /* 0x000fe200078e0008 */
[----:B------:R-:W-:Y:S01]  /*4450*/  F2FP.BF16.F32.PACK_AB R46, RZ, R46 ;  /* 0x0000002eff2e723e */ /* 0x000fe200000010ff */
[----:B------:R-:W-:Y:S01]  /*4460*/  @P4 IMAD.MOV.U32 R5, RZ, RZ, R9 ;  /* 0x000000ffff054224 */ /* 0x000fe200078e0009 */
[----:B------:R-:W-:Y:S02]  /*4470*/  F2FP.BF16.F32.PACK_AB R47, RZ, R47 ;  /* 0x0000002fff2f723e */ /* 0x000fe400000010ff */
[----:B------:R-:W-:Y:S02]  /*4480*/  F2FP.BF16.F32.PACK_AB R48, RZ, R48 ;  /* 0x00000030ff30723e */ /* 0x000fe400000010ff */
[----:B------:R0:W-:Y:S01]  /*4490*/  @P4 STG.E.U16 desc[UR36][R4.64+0x50], R46 ;  /* 0x0000502e04004986 */ /* 0x0001e2000c101524 */
[----:B------:R-:W-:Y:S02]  /*44a0*/  ISETP.GT.AND P4, PT, R3, RZ, P2 ;  /* 0x000000ff0300720c */ /* 0x000fe40001784270 */
[----:B------:R-:W-:-:S02]  /*44b0*/  F2FP.BF16.F32.PACK_AB R49, RZ, R49 ;  /* 0x00000031ff31723e */ /* 0x000fc400000010ff */
[----:B------:R-:W-:Y:S02]  /*44c0*/  ISETP.GT.AND P2, PT, R3, 0x8, P2 ;  /* 0x000000080300780c */ /* 0x000fe40001744270 */
[----:B------:R-:W-:Y:S02]  /*44d0*/  F2FP.BF16.F32.PACK_AB R50, RZ, R50 ;  /* 0x00000032ff32723e */ /* 0x000fe400000010ff */
[----:B------:R-:W-:Y:S02]  /*44e0*/  F2FP.BF16.F32.PACK_AB R51, RZ, R51 ;  /* 0x00000033ff33723e */ /* 0x000fe400000010ff */
[----:B------:R-:W-:Y:S01]  /*44f0*/  F2FP.BF16.F32.PACK_AB R52, RZ, R52 ;  /* 0x00000034ff34723e */ /* 0x000fe200000010ff */
[----:B0-----:R-:W-:Y:S01]  /*4500*/  @P5 IMAD.MOV.U32 R4, RZ, RZ, R8 ;  /* 0x000000ffff045224 */ /* 0x001fe200078e0008 */
[----:B------:R-:W-:Y:S01]  /*4510*/  F2FP.BF16.F32.PACK_AB R53, RZ, R53 ;  /* 0x00000035ff35723e */ /* 0x000fe200000010ff */
[----:B------:R-:W-:Y:S01]  /*4520*/  @P5 IMAD.MOV.U32 R5, RZ, RZ, R9 ;  /* 0x000000ffff055224 */ /* 0x000fe200078e0009 */
[----:B------:R-:W-:-:S02]  /*4530*/  F2FP.BF16.F32.PACK_AB R54, RZ, R54 ;  /* 0x00000036ff36723e */ /* 0x000fc400000010ff */
[----:B------:R-:W-:Y:S02]  /*4540*/  F2FP.BF16.F32.PACK_AB R55, RZ, R55 ;  /* 0x00000037ff37723e */ /* 0x000fe400000010ff */
[----:B------:R0:W-:Y:S01]  /*4550*/  @P5 STG.E.U16 desc[UR36][R4.64+0x52], R47 ;  /* 0x0000522f04005986 */ /* 0x0001e2000c101524 */
[C---:B------:R-:W-:Y:S02]  /*4560*/  ISETP.GT.AND P5, PT, R3.reuse, RZ, P3 ;  /* 0x000000ff0300720c */ /* 0x040fe40001fa4270 */
[----:B------:R-:W-:-:S11]  /*4570*/  ISETP.GT.AND P3, PT, R3, 0x8, P3 ;  /* 0x000000080300780c */ /* 0x000fd60001f64270 */
[----:B0-----:R-:W-:Y:S02]  /*4580*/  @P5 IMAD.MOV.U32 R4, RZ, RZ, R6 ;  /* 0x000000ffff045224 */ /* 0x001fe400078e0006 */
[----:B------:R-:W-:-:S05]  /*4590*/  @P5 IMAD.MOV.U32 R5, RZ, RZ, R7 ;  /* 0x000000ffff055224 */ /* 0x000fca00078e0007 */
[----:B------:R0:W-:Y:S01]  /*45a0*/  @P5 STG.E.U16 desc[UR36][R4.64+0x60], R48 ;  /* 0x0000603004005986 */ /* 0x0001e2000c101524 */
[C---:B------:R-:W-:Y:S02]  /*45b0*/  ISETP.GT.AND P5, PT, R3.reuse, RZ, P0 ;  /* 0x000000ff0300720c */ /* 0x040fe400007a4270 */
[----:B------:R-:W-:Y:S01]  /*45c0*/  ISETP.GT.AND P0, PT, R3, 0x8, P0 ;  /* 0x000000080300780c */ /* 0x000fe20000704270 */
[----:B0-----:R-:W-:Y:S02]  /*45d0*/  @P4 IMAD.MOV.U32 R4, RZ, RZ, R6 ;  /* 0x000000ffff044224 */ /* 0x001fe400078e0006 */
[----:B------:R-:W-:-:S05]  /*45e0*/  @P4 IMAD.MOV.U32 R5, RZ, RZ, R7 ;  /* 0x000000ffff054224 */ /* 0x000fca00078e0007 */
[----:B------:R0:W-:Y:S01]  /*45f0*/  @P4 STG.E.U16 desc[UR36][R4.64+0x62], R49 ;  /* 0x0000623104004986 */ /* 0x0001e2000c101524 */
[C---:B------:R-:W-:Y:S02]  /*4600*/  ISETP.GT.AND P4, PT, R3.reuse, RZ, P1 ;  /* 0x000000ff0300720c */ /* 0x040fe40000f84270 */
[----:B------:R-:W-:Y:S01]  /*4610*/  ISETP.GT.AND P1, PT, R3, 0x8, P1 ;  /* 0x000000080300780c */ /* 0x000fe20000f24270 */
[----:B0-----:R-:W-:Y:S02]  /*4620*/  @P3 IMAD.MOV.U32 R4, RZ, RZ, R8 ;  /* 0x000000ffff043224 */ /* 0x001fe400078e0008 */
[----:B------:R-:W-:-:S05]  /*4630*/  @P3 IMAD.MOV.U32 R5, RZ, RZ, R9 ;  /* 0x000000ffff053224 */ /* 0x000fca00078e0009 */
[----:B------:R0:W-:Y:S02]  /*4640*/  @P3 STG.E.U16 desc[UR36][R4.64+0x60], R50 ;  /* 0x0000603204003986 */ /* 0x0001e4000c101524 */
[----:B0-----:R-:W-:Y:S02]  /*4650*/  @P2 IMAD.MOV.U32 R4, RZ, RZ, R8 ;  /* 0x000000ffff042224 */ /* 0x001fe400078e0008 */
[----:B------:R-:W-:-:S05]  /*4660*/  @P2 IMAD.MOV.U32 R5, RZ, RZ, R9 ;  /* 0x000000ffff052224 */ /* 0x000fca00078e0009 */
[----:B------:R0:W-:Y:S02]  /*4670*/  @P2 STG.E.U16 desc[UR36][R4.64+0x62], R51 ;  /* 0x0000623304002986 */ /* 0x0001e4000c101524 */
[----:B0-----:R-:W-:Y:S02]  /*4680*/  @P4 IMAD.MOV.U32 R4, RZ, RZ, R6 ;  /* 0x000000ffff044224 */ /* 0x001fe400078e0006 */
[----:B------:R-:W-:-:S05]  /*4690*/  @P4 IMAD.MOV.U32 R5, RZ, RZ, R7 ;  /* 0x000000ffff054224 */ /* 0x000fca00078e0007 */
[----:B------:R0:W-:Y:S04]  /*46a0*/  @P4 STG.E.U16 desc[UR36][R4.64+0x70], R52 ;  /* 0x0000703404004986 */ /* 0x0001e8000c101524 */
[----:B------:R1:W-:Y:S01]  /*46b0*/  @P5 STG.E.U16 desc[UR36][R6.64+0x72], R53 ;  /* 0x0000723506005986 */ /* 0x0003e2000c101524 */
[----:B0-----:R-:W-:Y:S02]  /*46c0*/  @P1 IMAD.MOV.U32 R4, RZ, RZ, R8 ;  /* 0x000000ffff041224 */ /* 0x001fe400078e0008 */
[----:B------:R-:W-:-:S05]  /*46d0*/  @P1 IMAD.MOV.U32 R5, RZ, RZ, R9 ;  /* 0x000000ffff051224 */ /* 0x000fca00078e0009 */
[----:B------:R1:W-:Y:S04]  /*46e0*/  @P1 STG.E.U16 desc[UR36][R4.64+0x70], R54 ;  /* 0x0000703604001986 */ /* 0x0003e8000c101524 */
[----:B------:R1:W-:Y:S02]  /*46f0*/  @P0 STG.E.U16 desc[UR36][R8.64+0x72], R55 ;  /* 0x0000723708000986 */ /* 0x0003e4000c101524 */
.L_x_94:
[----:B------:R-:W-:Y:S05]  /*4700*/  BSYNC B0 ;  /* 0x0000000000007941 */ /* 0x000fea0003800000 */
.L_x_32:
[----:B------:R-:W-:Y:S01]  /*4710*/  IADD3 R16, P0, R16, UR38, RZ ;  /* 0x0000002610107c10 */ /* 0x000fe2000ff1e0ff */
[----:B------:R-:W-:Y:S01]  /*4720*/  ULDC.64 UR4, c[0x0][0x650] ;  /* 0x0001940000047ab9 */ /* 0x000fe20000000a00 */
[----:B------:R-:W-:Y:S01]  /*4730*/  PRMT R3, RZ, 0x7610, R3 ;  /* 0x00007610ff037816 */ /* 0x000fe20000000003 */
[----:B------:R-:W-:Y:S01]  /*4740*/  IMAD.MOV.U32 R70, RZ, RZ, -0x1 ;  /* 0xffffffffff467424 */ /* 0x000fe200078e00ff */
[----:B------:R-:W-:Y:S01]  /*4750*/  IADD3.X R17, R17, UR41, RZ, P0, !PT ;  /* 0x0000002911117c10 */ /* 0x000fe200087fe4ff */
[----:B------:R-:W-:Y:S01]  /*4760*/  IMAD.MOV.U32 R69, RZ, RZ, -0x1 ;  /* 0xffffffffff457424 */ /* 0x000fe200078e00ff */
[----:B------:R-:W-:-:S04]  /*4770*/  ISETP.GE.U32.AND P0, PT, R16, UR4, PT ;  /* 0x0000000410007c0c */ /* 0x000fc8000bf06070 */
[----:B------:R-:W-:-:S13]  /*4780*/  ISETP.GE.U32.AND.EX P0, PT, R17, UR5, PT, P0 ;  /* 0x0000000511007c0c */ /* 0x000fda000bf06100 */
[----:B------:R-:W-:Y:S05]  /*4790*/  @P0 BRA `(.L_x_95) ;  /* 0x00000004004c0947 */ /* 0x000fea0003800000 */
[----:B-12-4-:R-:W1:Y:S01]  /*47a0*/  LDC.64 R10, c[0x0][0x628] ;  /* 0x00018a00ff0a7b82 */ /* 0x016e620000000a00 */
[----:B---3--:R-:W2:Y:S01]  /*47b0*/  S2R R12, SR_CTAID.X ;  /* 0x00000000000c7919 */ /* 0x008ea20000002500 */
[----:B------:R-:W-:Y:S02]  /*47c0*/  IMAD.MOV.U32 R8, RZ, RZ, R16 ;  /* 0x000000ffff087224 */ /* 0x000fe400078e0010 */
[----:B------:R-:W-:Y:S01]  /*47d0*/  IMAD.MOV.U32 R9, RZ, RZ, R17 ;  /* 0x000000ffff097224 */ /* 0x000fe200078e0011 */
[----:B------:R-:W3:Y:S03]  /*47e0*/  S2R R20, SR_CTAID.Y ;  /* 0x0000000000147919 */ /* 0x000ee60000002600 */
[----:B------:R-:W4:Y:S08]  /*47f0*/  LDC R0, c[0x0][0x630] ;  /* 0x00018c00ff007b82 */ /* 0x000f300000000800 */
[----:B------:R-:W0:Y:S01]  /*4800*/  LDC.64 R14, c[0x0][0x620] ;  /* 0x00018800ff0e7b82 */ /* 0x000e220000000a00 */
[----:B-1----:R-:W-:-:S04]  /*4810*/  ISETP.NE.U32.AND P0, PT, R10, RZ, PT ;  /* 0x000000ff0a00720c */ /* 0x002fc80003f05070 */
[----:B------:R-:W-:-:S13]  /*4820*/  ISETP.NE.AND.EX P0, PT, R11, RZ, PT, P0 ;  /* 0x000000ff0b00720c */ /* 0x000fda0003f05300 */
[----:B0-234-:R-:W-:Y:S05]  /*4830*/  @!P0 BRA `(.L_x_96) ;  /* 0x0000000000288947 */ /* 0x01dfea0003800000 */
        /* <DEDUP_REMOVED lines=10> */
.L_x_96:
[-CC-:B------:R-:W-:Y:S01]  /*48e0*/  SHF.R.U64 R69, R8, R0.reuse, R9.reuse ;  /* 0x0000000008457219 */ /* 0x180fe20000001209 */
[----:B------:R-:W0:Y:S01]  /*48f0*/  LDC.64 R26, c[0x0][0x640] ;  /* 0x00019000ff1a7b82 */ /* 0x000e220000000a00 */
[----:B------:R-:W-:Y:S01]  /*4900*/  SHF.R.U32.HI R0, RZ, R0, R9 ;  /* 0x00000000ff007219 */ /* 0x000fe20000011609 */
[----:B------:R-:W-:Y:S01]  /*4910*/  ULDC UR4, c[0x0][0x150] ;  /* 0x0000540000047ab9 */ /* 0x000fe20000000800 */
[----:B------:R-:W-:Y:S02]  /*4920*/  IADD3 R3, P0, RZ, -R69, RZ ;  /* 0x80000045ff037210 */ /* 0x000fe40007f1e0ff */
[----:B------:R-:W-:-:S03]  /*4930*/  I2FP.F32.U32 R7, R12 ;  /* 0x0000000c00077245 */ /* 0x000fc60000201000 */
[----:B------:R-:W1:Y:S01]  /*4940*/  LDC R6, c[0x0][0x618] ;  /* 0x00018600ff067b82 */ /* 0x000e620000000800 */
[----:B------:R-:W-:Y:S02]  /*4950*/  IMAD.X R5, RZ, RZ, ~R0, P0 ;  /* 0x000000ffff057224 */ /* 0x000fe400000e0e00 */
[----:B------:R-:W-:Y:S01]  /*4960*/  FMUL R7, R7, UR4 ;  /* 0x0000000407077c20 */ /* 0x000fe20008400000 */
[----:B------:R-:W-:Y:S01]  /*4970*/  ULDC UR4, c[0x0][0x154] ;  /* 0x0000550000047ab9 */ /* 0x000fe20000000800 */
[-C--:B------:R-:W-:Y:S02]  /*4980*/  IMAD R0, R5, R14.reuse, RZ ;  /* 0x0000000e05007224 */ /* 0x080fe400078e02ff */
[C---:B------:R-:W-:Y:S01]  /*4990*/  IMAD.WIDE.U32 R4, R3.reuse, R14, R16 ;  /* 0x0000000e03047225 */ /* 0x040fe200078e0010 */
[----:B------:R-:W2:Y:S01]  /*49a0*/  LDC R8, c[0x0][0x608] ;  /* 0x00018200ff087b82 */ /* 0x000ea20000000800 */
[----:B------:R-:W3:Y:S02]  /*49b0*/  F2I.U32.TRUNC.NTZ R7, R7 ;  /* 0x0000000700077305 */ /* 0x000ee4000020f000 */
[----:B------:R-:W-:Y:S01]  /*49c0*/  IMAD R3, R3, R15, R0 ;  /* 0x0000000f03037224 */ /* 0x000fe200078e0200 */
[----:B------:R-:W-:-:S03]  /*49d0*/  I2FP.F32.U32 R0, R20 ;  /* 0x0000001400007245 */ /* 0x000fc60000201000 */
[----:B------:R-:W-:Y:S01]  /*49e0*/  IMAD.IADD R3, R5, 0x1, R3 ;  /* 0x0000000105037824 */ /* 0x000fe200078e0203 */
[----:B------:R-:W4:Y:S01]  /*49f0*/  LDC R11, c[0x0][0x658] ;  /* 0x00019600ff0b7b82 */ /* 0x000f220000000800 */
[----:B0-----:R-:W-:-:S04]  /*4a00*/  ISETP.NE.U32.AND P0, PT, R26, RZ, PT ;  /* 0x000000ff1a00720c */ /* 0x001fc80003f05070 */
[----:B------:R-:W-:-:S03]  /*4a10*/  ISETP.NE.AND.EX P0, PT, R27, RZ, PT, P0 ;  /* 0x000000ff1b00720c */ /* 0x000fc60003f05300 */
[----:B------:R-:W0:Y:S01]  /*4a20*/  LDC R9, c[0x0][0x144] ;  /* 0x00005100ff097b82 */ /* 0x000e220000000800 */
[-C--:B-1----:R-:W-:Y:S01]  /*4a30*/  SHF.R.U64 R10, R4, R6.reuse, R3 ;  /* 0x00000006040a7219 */ /* 0x082fe20000001203 */
[----:B---3--:R-:W-:Y:S01]  /*4a40*/  IMAD.MOV R7, RZ, RZ, -R7 ;  /* 0x000000ffff077224 */ /* 0x008fe200078e0a07 */
[----:B------:R-:W-:Y:S01]  /*4a50*/  SHF.R.U32.HI R3, RZ, R6, R3 ;  /* 0x00000006ff037219 */ /* 0x000fe20000011603 */
[----:B------:R-:W-:-:S04]  /*4a60*/  FMUL R6, R0, UR4 ;  /* 0x0000000400067c20 */ /* 0x000fc80008400000 */
[----:B------:R-:W1:Y:S01]  /*4a70*/  LDC R21, c[0x0][0x148] ;  /* 0x00005200ff157b82 */ /* 0x000e620000000800 */
[----:B------:R3:W0:Y:S01]  /*4a80*/  F2I.U32.TRUNC.NTZ R14, R6 ;  /* 0x00000006000e7305 */ /* 0x000622000020f000 */
[-CC-:B--2---:R-:W-:Y:S02]  /*4a90*/  SHF.R.U64 R13, R10, R8.reuse, R3.reuse ;  /* 0x000000080a0d7219 */ /* 0x184fe40000001203 */
[----:B------:R-:W-:-:S04]  /*4aa0*/  SHF.R.U32.HI R0, RZ, R8, R3 ;  /* 0x00000008ff007219 */ /* 0x000fc80000011603 */
[----:B-----5:R-:W2:Y:S01]  /*4ab0*/  LDC R24, c[0x0][0x648] ;  /* 0x00019200ff187b82 */ /* 0x020ea20000000800 */
[-CC-:B----4-:R-:W-:Y:S02]  /*4ac0*/  SHF.R.U64 R15, R13, R11.reuse, R0.reuse ;  /* 0x0000000b0d0f7219 */ /* 0x190fe40000001200 */
[----:B------:R-:W-:-:S03]  /*4ad0*/  SHF.R.U32.HI R5, RZ, R11, R0 ;  /* 0x0000000bff057219 */ /* 0x000fc60000011600 */
[----:B------:R-:W-:Y:S02]  /*4ae0*/  IMAD.MOV.U32 R4, RZ, RZ, R15 ;  /* 0x000000ffff047224 */ /* 0x000fe400078e000f */
[----:B------:R-:W4:Y:S01]  /*4af0*/  LDC R28, c[0x0][0x638] ;  /* 0x00018e00ff1c7b82 */ /* 0x000f220000000800 */
[----:B0-----:R-:W-:-:S07]  /*4b00*/  IMAD R25, R9, R7, R12 ;  /* 0x0000000709197224 */ /* 0x001fce00078e020c */
[----:B------:R-:W0:Y:S08]  /*4b10*/  LDC R29, c[0x0][0x610] ;  /* 0x00018400ff1d7b82 */ /* 0x000e300000000800 */
[----:B------:R-:W0:Y:S01]  /*4b20*/  LDC R30, c[0x0][0x600] ;  /* 0x00018000ff1e7b82 */ /* 0x000e220000000800 */
[----:B-123--:R-:W-:Y:S05]  /*4b30*/  @!P0 BRA `(.L_x_97) ;  /* 0x0000000000288947 */ /* 0x00efea0003800000 */
[----:B------:R-:W1:Y:S02]  /*4b40*/  LDC R0, c[0x0][0x64c] ;  /* 0x00019300ff007b82 */ /* 0x000e640000000800 */
[----:B-1----:R-:W-:-:S05]  /*4b50*/  IADD3 R3, P0, R15, R0, RZ ;  /* 0x000000000f037210 */ /* 0x002fca0007f1e0ff */
        /* <DEDUP_REMOVED lines=8> */
.L_x_97:
[----:B------:R-:W-:Y:S01]  /*4be0*/  ISETP.NE.AND P0, PT, R2, 0x1, PT ;  /* 0x000000010200780c */ /* 0x000fe20003f05270 */
[----:B------:R-:W-:Y:S01]  /*4bf0*/  IMAD.MOV R14, RZ, RZ, -R14 ;  /* 0x000000ffff0e7224 */ /* 0x000fe200078e0a0e */
[----:B------:R-:W-:Y:S02]  /*4c00*/  SHF.R.U64 R3, R4, R24, R5 ;  /* 0x0000001804037219 */ /* 0x000fe40000001205 */
[----:B------:R-:W-:Y:S02]  /*4c10*/  LOP3.LUT R0, R13, R66, RZ, 0xc0, !PT ;  /* 0x000000420d007212 */ /* 0x000fe400078ec0ff */
[----:B------:R-:W-:Y:S01]  /*4c20*/  LOP3.LUT R10, R10, R65, RZ, 0xc0, !PT ;  /* 0x000000410a0a7212 */ /* 0x000fe200078ec0ff */
[----:B------:R-:W-:Y:S02]  /*4c30*/  IMAD.MOV R4, RZ, RZ, -R3 ;  /* 0x000000ffff047224 */ /* 0x000fe400078e0a03 */
[----:B------:R-:W-:Y:S02]  /*4c40*/  IMAD R0, R61, R3, R0 ;  /* 0x000000033d007224 */ /* 0x000fe400078e0200 */
[----:B----4-:R-:W-:-:S02]  /*4c50*/  IMAD R3, R4, R28, R15 ;  /* 0x0000001c04037224 */ /* 0x010fc400078e020f */
[----:B------:R-:W-:Y:S02]  /*4c60*/  @P0 IMAD R25, R21, R14, R20 ;  /* 0x0000000e15190224 */ /* 0x000fe400078e0214 */
[----:B0-----:R-:W-:Y:S02]  /*4c70*/  IMAD R5, R3, R30, R10 ;  /* 0x0000001e03057224 */ /* 0x001fe400078e020a */
[----:B------:R-:W-:Y:S02]  /*4c80*/  IMAD R0, R0, R29, R25 ;  /* 0x0000001d00007224 */ /* 0x000fe400078e0219 */
[----:B------:R-:W-:-:S03]  /*4c90*/  IMAD.MOV.U32 R4, RZ, RZ, 0x1 ;  /* 0x00000001ff047424 */ /* 0x000fc600078e00ff */
[----:B------:R-:W-:Y:S02]  /*4ca0*/  SEL R70, R5, R0, !P0 ;  /* 0x0000000005467207 */ /* 0x000fe40004000000 */
[----:B------:R-:W-:Y:S02]  /*4cb0*/  PRMT R3, R4, 0x7610, R3 ;  /* 0x0000761004037816 */ /* 0x000fe40000000003 */
[----:B------:R-:W-:-:S07]  /*4cc0*/  SEL R0, R0, R5, !P0 ;  /* 0x0000000500007207 */ /* 0x000fce0004000000 */
.L_x_95:
[----:B------:R-:W-:Y:S01]  /*4cd0*/  UIADD3 UR42, UR43, UR42, URZ ;  /* 0x0000002a2b2a7290 */ /* 0x000fe2000fffe03f */
[----:B------:R-:W-:Y:S01]  /*4ce0*/  LOP3.LUT P0, RZ, R3, 0xff, RZ, 0xc0, !PT ;  /* 0x000000ff03ff7812 */ /* 0x000fe2000780c0ff */
[----:B------:R-:W-:Y:S02]  /*4cf0*/  IMAD.MOV.U32 R71, RZ, RZ, R0 ;  /* 0x000000ffff477224 */ /* 0x000fe400078e0000 */
[----:B------:R-:W-:Y:S02]  /*4d00*/  USHF.R.U32.HI UR4, URZ, 0x2, UR42 ;  /* 0x000000023f047899 */ /* 0x000fe4000801162a */
[----:B------:R-:W-:Y:S02]  /*4d10*/  UISETP.GT.U32.AND UP1, UPT, UR42, 0x3, UPT ;  /* 0x000000032a00788c */ /* 0x000fe4000bf24070 */
[----:B------:R-:W-:Y:S02]  /*4d20*/  ULOP3.LUT UR4, UR4, 0x1, URZ, 0xc0, !UPT ;  /* 0x0000000104047892 */ /* 0x000fe4000f8ec03f */
[----:B------:R-:W-:-:S02]  /*4d30*/  UISETP.LT.U32.AND UP1, UPT, UR43, 0x4, UP1 ;  /* 0x000000042b00788c */ /* 0x000fc40008f21070 */
[----:B------:R-:W-:Y:S02]  /*4d40*/  UISETP.NE.U32.AND UP0, UPT, UR4, 0x1, UPT ;  /* 0x000000010400788c */ /* 0x000fe4000bf05070 */
[----:B------:R-:W-:Y:S02]  /*4d50*/  USEL UR5, URZ, 0x1, !UP1 ;  /* 0x000000013f057887 */ /* 0x000fe4000c800000 */
[----:B------:R-:W-:Y:S02]  /*4d60*/  UISETP.GT.U32.AND UP0, UPT, UR43, 0x3, !UP0 ;  /* 0x000000032b00788c */ /* 0x000fe4000c704070 */
[----:B------:R-:W-:Y:S02]  /*4d70*/  ULOP3.LUT UR42, UR42, 0x3, URZ, 0xc0, !UPT ;  /* 0x000000032a2a7892 */ /* 0x000fe4000f8ec03f */
[----:B------:R-:W-:-:S04]  /*4d80*/  USEL UR4, URZ, 0x1, !UP0 ;  /* 0x000000013f047887 */ /* 0x000fc8000c000000 */
[----:B------:R-:W-:Y:S01]  /*4d90*/  ULOP3.LUT UR40, UR4, UR40, UR5, 0x96, !UPT ;  /* 0x0000002804287292 */ /* 0x000fe2000f8e9605 */
[----:B------:R-:W-:Y:S11]  /*4da0*/  @P0 BRA `(.L_x_98) ;  /* 0xffffffc400bc0947 */ /* 0x000ff6000383ffff */
[----:B------:R-:W-:Y:S05]  /*4db0*/  EXIT ;  /* 0x000000000000794d */ /* 0x000fea0003800000 */
.L_x_7:
        /* <DEDUP_REMOVED lines=26> */
.L_x_100:
[----:B------:R-:W0:Y:S01]  /*4f60*/  LDC.64 R28, c[0x0][0x640] ;  /* 0x00019000ff1c7b82 */ /* 0x000e220000000a00 */
[-CC-:B------:R-:W-:Y:S01]  /*4f70*/  SHF.R.U64 R21, R14, R6.reuse, R15.reuse ;  /* 0x000000060e157219 */ /* 0x180fe2000000120f */
[----:B------:R-:W-:Y:S01]  /*4f80*/  IMAD.MOV.U32 R30, RZ, RZ, 0x1 ;  /* 0x00000001ff1e7424 */ /* 0x000fe200078e00ff */
[----:B------:R-:W-:Y:S02]  /*4f90*/  SHF.R.U32.HI R6, RZ, R6, R15 ;  /* 0x00000006ff067219 */ /* 0x000fe4000001160f */
[----:B------:R-:W-:-:S03]  /*4fa0*/  IADD3 R13, P0, RZ, -R21, RZ ;  /* 0x80000015ff0d7210 */ /* 0x000fc60007f1e0ff */
[----:B------:R-:W1:Y:S02]  /*4fb0*/  LDC R12, c[0x0][0x618] ;  /* 0x00018600ff0c7b82 */ /* 0x000e640000000800 */
[----:B------:R-:W-:-:S04]  /*4fc0*/  IMAD.X R9, RZ, RZ, ~R6, P0 ;  /* 0x000000ffff097224 */ /* 0x000fc800000e0e06 */
[-C--:B------:R-:W-:Y:S02]  /*4fd0*/  IMAD R6, R9, R24.reuse, RZ ;  /* 0x0000001809067224 */ /* 0x080fe400078e02ff */
[----:B------:R-:W2:Y:S01]  /*4fe0*/  LDC R14, c[0x0][0x608] ;  /* 0x00018200ff0e7b82 */ /* 0x000ea20000000800 */
[----:B------:R-:W-:-:S04]  /*4ff0*/  IMAD.WIDE.U32 R8, R13, R24, R16 ;  /* 0x000000180d087225 */ /* 0x000fc800078e0010 */
[----:B------:R-:W-:-:S03]  /*5000*/  IMAD R13, R13, R25, R6 ;  /* 0x000000190d0d7224 */ /* 0x000fc600078e0206 */
[----:B------:R-:W3:Y:S01]  /*5010*/  LDC R27, c[0x0][0x658] ;  /* 0x00019600ff1b7b82 */ /* 0x000ee20000000800 */
[----:B------:R-:W-:Y:S01]  /*5020*/  IMAD.IADD R9, R9, 0x1, R13 ;  /* 0x0000000109097824 */ /* 0x000fe200078e020d */
[----:B0-----:R-:W-:-:S04]  /*5030*/  ISETP.NE.U32.AND P0, PT, R28, RZ, PT ;  /* 0x000000ff1c00720c */ /* 0x001fc80003f05070 */
[----:B------:R-:W-:Y:S02]  /*5040*/  ISETP.NE.AND.EX P0, PT, R29, RZ, PT, P0 ;  /* 0x000000ff1d00720c */ /* 0x000fe40003f05300 */
[----:B------:R-:W0:Y:S01]  /*5050*/  LDC R22, c[0x0][0x600] ;  /* 0x00018000ff167b82 */ /* 0x000e220000000800 */
[-CC-:B-1----:R-:W-:Y:S01]  /*5060*/  SHF.R.U64 R10, R8, R12.reuse, R9.reuse ;  /* 0x0000000c080a7219 */ /* 0x182fe20000001209 */
[----:B------:R-:W-:Y:S01]  /*5070*/  IMAD.MOV.U32 R8, RZ, RZ, -0x1 ;  /* 0xffffffffff087424 */ /* 0x000fe200078e00ff */
[----:B------:R-:W-:-:S05]  /*5080*/  SHF.R.U32.HI R9, RZ, R12, R9 ;  /* 0x0000000cff097219 */ /* 0x000fca0000011609 */
[----:B------:R-:W1:Y:S01]  /*5090*/  LDC R24, c[0x0][0x648] ;  /* 0x00019200ff187b82 */ /* 0x000e620000000800 */
[-CC-:B--2---:R-:W-:Y:S02]  /*50a0*/  SHF.R.U64 R23, R10, R14.reuse, R9.reuse ;  /* 0x0000000e0a177219 */ /* 0x184fe40000001209 */
[----:B------:R-:W-:-:S05]  /*50b0*/  SHF.R.U32.HI R6, RZ, R14, R9 ;  /* 0x0000000eff067219 */ /* 0x000fca0000011609 */
[----:B------:R-:W2:Y:S01]  /*50c0*/  LDC R26, c[0x0][0x638] ;  /* 0x00018e00ff1a7b82 */ /* 0x000ea20000000800 */
[-C--:B---3--:R-:W-:Y:S02]  /*50d0*/  SHF.L.U32 R8, R8, R27.reuse, RZ ;  /* 0x0000001b08087219 */ /* 0x088fe400000006ff */
[-CC-:B------:R-:W-:Y:S02]  /*50e0*/  SHF.R.U64 R25, R23, R27.reuse, R6.reuse ;  /* 0x0000001b17197219 */ /* 0x180fe40000001206 */
[----:B------:R-:W-:Y:S02]  /*50f0*/  LOP3.LUT R32, RZ, R8, RZ, 0x33, !PT ;  /* 0x00000008ff207212 */ /* 0x000fe400078e33ff */
[----:B------:R-:W-:Y:S01]  /*5100*/  SHF.R.U32.HI R9, RZ, R27, R6 ;  /* 0x0000001bff097219 */ /* 0x000fe20000011606 */
[----:B------:R-:W3:Y:S01]  /*5110*/  LDC R31, c[0x0][0x610] ;  /* 0x00018400ff1f7b82 */ /* 0x000ee20000000800 */
[----:B------:R-:W-:Y:S01]  /*5120*/  IMAD.MOV.U32 R8, RZ, RZ, R25 ;  /* 0x000000ffff087224 */ /* 0x000fe200078e0019 */
[----:B------:R-:W-:Y:S06]  /*5130*/  @!P0 BRA `(.L_x_101) ;  /* 0x0000000000288947 */ /* 0x000fec0003800000 */
        /* <DEDUP_REMOVED lines=10> */
.L_x_101:
[----:B------:R-:W-:Y:S02]  /*51e0*/  ISETP.NE.AND P0, PT, R2, 0x1, PT ;  /* 0x000000010200780c */ /* 0x000fe40003f05270 */
[----:B-1----:R-:W-:Y:S01]  /*51f0*/  SHF.R.U64 R6, R8, R24, R9 ;  /* 0x0000001808067219 */ /* 0x002fe20000001209 */
[----:B0-----:R-:W-:Y:S01]  /*5200*/  VIADD R9, R22, 0xffffffff ;  /* 0xffffffff16097836 */ /* 0x001fe20000000000 */
[----:B------:R-:W-:Y:S02]  /*5210*/  SHF.L.U32 R30, R30, R27, RZ ;  /* 0x0000001b1e1e7219 */ /* 0x000fe400000006ff */
[----:B------:R-:W-:Y:S01]  /*5220*/  LOP3.LUT R5, R23, R32, RZ, 0xc0, !PT ;  /* 0x0000002017057212 */ /* 0x000fe200078ec0ff */
[----:B------:R-:W-:-:S04]  /*5230*/  IMAD.MOV R8, RZ, RZ, -R6 ;  /* 0x000000ffff087224 */ /* 0x000fc800078e0a06 */
[----:B------:R-:W-:Y:S01]  /*5240*/  IMAD R6, R30, R6, R5 ;  /* 0x000000061e067224 */ /* 0x000fe200078e0205 */
[----:B------:R-:W-:Y:S01]  /*5250*/  LOP3.LUT R5, R10, R9, RZ, 0xc0, !PT ;  /* 0x000000090a057212 */ /* 0x000fe200078ec0ff */
[----:B------:R-:W-:Y:S02]  /*5260*/  @P0 IMAD R3, R7, R20, R4 ;  /* 0x0000001407030224 */ /* 0x000fe400078e0204 */
[----:B--2---:R-:W-:Y:S02]  /*5270*/  IMAD R4, R8, R26, R25 ;  /* 0x0000001a08047224 */ /* 0x004fe400078e0219 */
[----:B---3--:R-:W-:Y:S02]  /*5280*/  IMAD R3, R6, R31, R3 ;  /* 0x0000001f06037224 */ /* 0x008fe400078e0203 */
[----:B------:R-:W-:Y:S02]  /*5290*/  IMAD R4, R4, R22, R5 ;  /* 0x0000001604047224 */ /* 0x000fe400078e0205 */
[----:B------:R-:W-:-:S02]  /*52a0*/  IMAD.MOV.U32 R8, RZ, RZ, 0x1 ;  /* 0x00000001ff087424 */ /* 0x000fc400078e00ff */
[----:B------:R-:W-:Y:S01]  /*52b0*/  IMAD.MOV.U32 R6, RZ, RZ, R21 ;  /* 0x000000ffff067224 */ /* 0x000fe200078e0015 */
[----:B------:R-:W-:Y:S02]  /*52c0*/  SEL R13, R4, R3, !P0 ;  /* 0x00000003040d7207 */ /* 0x000fe40004000000 */
[----:B------:R-:W-:-:S07]  /*52d0*/  SEL R19, R3, R4, !P0 ;  /* 0x0000000403137207 */ /* 0x000fce0004000000 */
.L_x_99:
[----:B------:R-:W-:-:S08]  /*52e0*/  NOP ;  /* 0x0000000000007918 */ /* 0x000fd00000000000 */
[----:B------:R-:W0:-:S00]  /*52f0*/  USETMAXREG.DEALLOC.CTAPOOL 0x28 ;  /* 0x00000028000079c8 */ /* 0x000e0000080e0500 */
[----:B0-----:R-:W-:-:S13]  /*5300*/  ISETP.NE.AND P0, PT, R0, RZ, PT ;  /* 0x000000ff0000720c */ /* 0x001fda0003f05270 */
[----:B------:R-:W-:Y:S05]  /*5310*/  @P0 EXIT ;  /* 0x000000000000094d */ /* 0x000fea0003800000 */
[----:B------:R-:W-:Y:S01]  /*5320*/  LOP3.LUT P0, RZ, R8, 0xff, RZ, 0xc0, !PT ;  /* 0x000000ff08ff7812 */ /* 0x000fe2000780c0ff */
[----:B------:R-:W-:Y:S02]  /*5330*/  IMAD.MOV.U32 R10, RZ, RZ, 0x1 ;  /* 0x00000001ff0a7424 */ /* 0x000fe400078e00ff */
[----:B------:R-:W-:-:S10]  /*5340*/  IMAD.MOV.U32 R9, RZ, RZ, RZ ;  /* 0x000000ffff097224 */ /* 0x000fd400078e00ff */
[----:B------:R-:W-:Y:S05]  /*5350*/  @!P0 BRA `(.L_x_102) ;  /* 0x0000000c00b08947 */ /* 0x000fea0003800000 */
[----:B------:R-:W0:Y:S01]  /*5360*/  LDC R0, c[0x0][0x28c] ;  /* 0x0000a300ff007b82 */ /* 0x000e220000000800 */
[----:B------:R-:W-:Y:S01]  /*5370*/  ULDC UR5, c[0x0][0x658] ;  /* 0x0001960000057ab9 */ /* 0x000fe20000000800 */
[----:B------:R-:W-:Y:S01]  /*5380*/  UMOV UR10, 0xffffffff ;  /* 0xffffffff000a7882 */ /* 0x000fe20000000000 */
[----:B------:R-:W-:Y:S01]  /*5390*/  UMOV UR14, 0x1 ;  /* 0x00000001000e7882 */ /* 0x000fe20000000000 */
[----:B------:R-:W-:Y:S01]  /*53a0*/  USHF.L.U32 UR10, UR10, UR5, URZ ;  /* 0x000000050a0a7299 */ /* 0x000fe2000800063f */
[----:B------:R-:W-:Y:S01]  /*53b0*/  BSSY B0, `(.L_x_102) ;  /* 0x00000e6000007945 */ /* 0x000fe20003800000 */
[----:B------:R-:W-:Y:S01]  /*53c0*/  LOP3.LUT R12, R18, 0x2, RZ, 0xfc, !PT ;  /* 0x00000002120c7812 */ /* 0x000fe200078efcff */
[----:B------:R-:W-:Y:S01]  /*53d0*/  IMAD.MOV.U32 R10, RZ, RZ, 0x1 ;  /* 0x00000001ff0a7424 */ /* 0x000fe200078e00ff */
[----:B------:R-:W1:Y:S01]  /*53e0*/  S2UR UR9, SR_CgaCtaId ;  /* 0x00000000000979c3 */ /* 0x000e620000008800 */
[----:B------:R-:W-:Y:S01]  /*53f0*/  ULOP3.LUT UR13, URZ, UR10, URZ, 0x33, !UPT ;  /* 0x0000000a3f0d7292 */ /* 0x000fe2000f8e333f */
[----:B------:R-:W-:Y:S01]  /*5400*/  IMAD.MOV.U32 R9, RZ, RZ, RZ ;  /* 0x000000ffff097224 */ /* 0x000fe200078e00ff */
[----:B------:R-:W-:Y:S01]  /*5410*/  ULDC UR4, c[0x0][0x600] ;  /* 0x0001800000047ab9 */ /* 0x000fe20000000800 */
[----:B------:R-:W-:Y:S01]  /*5420*/  UMOV UR29, 0x11 ;  /* 0x00000011001d7882 */ /* 0x000fe20000000000 */
[----:B------:R-:W-:-:S02]  /*5430*/  UIADD3 UR4, UR4, -0x1, URZ ;  /* 0xffffffff04047890 */ /* 0x000fc4000fffe03f */
[----:B------:R-:W-:Y:S01]  /*5440*/  USHF.L.U32 UR5, UR14, UR5, URZ ;  /* 0x000000050e057299 */ /* 0x000fe2000800063f */
[----:B------:R-:W-:Y:S01]  /*5450*/  ULDC.64 UR42, c[0x0][0x198] ;  /* 0x00006600002a7ab9 */ /* 0x000fe20000000a00 */
[----:B0-----:R-:W-:-:S05]  /*5460*/  VIADD R0, R0, 0x7f ;  /* 0x0000007f00007836 */ /* 0x001fca0000000000 */
[----:B------:R-:W-:Y:S01]  /*5470*/  SHF.R.S32.HI R3, RZ, 0x1f, R0 ;  /* 0x0000001fff037819 */ /* 0x000fe20000011400 */
[----:B-1----:R-:W-:-:S03]  /*5480*/  USHF.R.U32.HI UR31, URZ, 0x2, UR9 ;  /* 0x000000023f1f7899 */ /* 0x002fc60008011609 */
[----:B------:R-:W-:Y:S01]  /*5490*/  LEA.HI R3, R3, R0, RZ, 0x7 ;  /* 0x0000000003037211 */ /* 0x000fe200078f38ff */
[----:B------:R-:W-:Y:S01]  /*54a0*/  ULOP3.LUT UR8, UR9, 0x3, URZ, 0xc0, !UPT ;  /* 0x0000000309087892 */ /* 0x000fe2000f8ec03f */
[----:B------:R-:W-:Y:S01]  /*54b0*/  IMAD.MOV.U32 R0, RZ, RZ, 0x1 ;  /* 0x00000001ff007424 */ /* 0x000fe200078e00ff */
[----:B------:R-:W-:Y:S01]  /*54c0*/  USHF.L.U32 UR6, UR9, 0x4, URZ ;  /* 0x0000000409067899 */ /* 0x000fe2000800063f */
[--C-:B------:R-:W-:Y:S01]  /*54d0*/  SHF.R.S32.HI R8, RZ, 0x7, R3.reuse ;  /* 0x00000007ff087819 */ /* 0x100fe20000011403 */
[----:B------:R-:W-:Y:S02]  /*54e0*/  USHF.L.U32 UR7, UR9, 0xa, URZ ;  /* 0x0000000a09077899 */ /* 0x000fe4000800063f */
[----:B------:R-:W-:Y:S01]  /*54f0*/  ULOP3.LUT UR9, UR9, 0xfffffffc, URZ, 0xc0, !UPT ;  /* 0xfffffffc09097892 */ /* 0x000fe2000f8ec03f */
[----:B------:R-:W-:Y:S01]  /*5500*/  PRMT R3, R0, 0x7610, R3 ;  /* 0x0000761000037816 */ /* 0x000fe20000000003 */
[----:B------:R-:W-:Y:S01]  /*5510*/  UISETP.GT.U32.AND UP0, UPT, UR8, 0xffff, UPT ;  /* 0x0000ffff0800788c */ /* 0x000fe2000bf04070 */
[----:B------:R-:W-:Y:S01]  /*5520*/  VIADD R0, R8, 0x1 ;  /* 0x0000000108007836 */ /* 0x000fe20000000000 */
[----:B------:R-:W-:-:S02]  /*5530*/  ULOP3.LUT UR11, UR9, 0x1, URZ, 0xfc, !UPT ;  /* 0x00000001090b7892 */ /* 0x000fc4000f8efc3f */
[----:B------:R-:W-:Y:S02]  /*5540*/  ULOP3.LUT UR12, UR9, 0x2, URZ, 0xfc, !UPT ;  /* 0x00000002090c7892 */ /* 0x000fe4000f8efc3f */
[----:B------:R-:W-:Y:S02]  /*5550*/  USHF.L.U32 UR10, UR14, UR9, URZ ;  /* 0x000000090e0a7299 */ /* 0x000fe4000800063f */
[----:B------:R-:W-:Y:S02]  /*5560*/  ULOP3.LUT UR9, UR9, 0x3, URZ, 0xfc, !UPT ;  /* 0x0000000309097892 */ /* 0x000fe4000f8efc3f */
[----:B------:R-:W-:Y:S02]  /*5570*/  USHF.L.U32 UR11, UR14, UR11, URZ ;  /* 0x0000000b0e0b7299 */ /* 0x000fe4000800063f */
[----:B------:R-:W-:Y:S02]  /*5580*/  USHF.L.U32 UR12, UR14, UR12, URZ ;  /* 0x0000000c0e0c7299 */ /* 0x000fe4000800063f */
[----:B------:R-:W-:-:S02]  /*5590*/  USEL UR8, UR8, 0xffff, !UP0 ;  /* 0x0000ffff08087887 */ /* 0x000fc4000c000000 */
[----:B------:R-:W-:Y:S02]  /*55a0*/  USHF.L.U32 UR9, UR14, UR9, URZ ;  /* 0x000000090e097299 */ /* 0x000fe4000800063f */
[----:B------:R-:W-:Y:S02]  /*55b0*/  ULOP3.LUT UR10, UR12, UR10, UR11, 0xfe, !UPT ;  /* 0x0000000a0c0a7292 */ /* 0x000fe4000f8efe0b */
[----:B------:R-:W-:Y:S02]  /*55c0*/  ULOP3.LUT UR8, UR8, 0xffff, URZ, 0xc0, !UPT ;  /* 0x0000ffff08087892 */ /* 0x000fe4000f8ec03f */
[----:B------:R-:W-:Y:S02]  /*55d0*/  ULOP3.LUT UR6, UR6, 0x30, URZ, 0xc0, !UPT ;  /* 0x0000003006067892 */ /* 0x000fe4000f8ec03f */
[----:B------:R-:W-:Y:S02]  /*55e0*/  ULOP3.LUT UR7, UR7, 0xc00, URZ, 0xc0, !UPT ;  /* 0x00000c0007077892 */ /* 0x000fe4000f8ec03f */
[----:B------:R-:W-:-:S02]  /*55f0*/  ULOP3.LUT UR21, UR10, UR9, URZ, 0xfc, !UPT ;  /* 0x000000090a157292 */ /* 0x000fc4000f8efc3f */
[----:B------:R-:W-:-:S12]  /*5600*/  USHF.L.U32 UR29, UR29, UR8, URZ ;  /* 0x000000081d1d7299 */ /* 0x000fd8000800063f */
.L_x_113:
[----:B------:R-:W-:-:S03]  /*5610*/  UMOV UR8, 0xffffffff ;  /* 0xffffffff00087882 */ /* 0x000fc60000000000 */
[----:B------:R-:W-:Y:S05]  /*5620*/  BRA.DIV UR8, `(.L_x_103) ;  /* 0x0000000e08e47947 */ /* 0x000fea000b800000 */
[----:B------:R-:W-:-:S13]  /*5630*/  ELECT P6, URZ, PT ;  /* 0x00000000003f782f */ /* 0x000fda00038c0000 */
.L_x_124:
[----:B------:R-:W0:Y:S01]  /*5640*/  LDC R4, c[0x0][0x28c] ;  /* 0x0000a300ff047b82 */ /* 0x000e220000000800 */
[----:B------:R-:W-:Y:S01]  /*5650*/  BSSY B1, `(.L_x_104) ;  /* 0x0000048000017945 */ /* 0x000fe20003800000 */
[----:B0-----:R-:W-:-:S13]  /*5660*/  ISETP.LT.OR P6, PT, R4, 0x1, !P6 ;  /* 0x000000010400780c */ /* 0x001fda00077c1670 */
[----:B------:R-:W-:Y:S05]  /*5670*/  @P6 BRA `(.L_x_105) ;  /* 0x0000000400146947 */ /* 0x000fea0003800000 */
[----:B------:R-:W-:Y:S01]  /*5680*/  LEA R19, R19, UR31, 0x1 ;  /* 0x0000001f13137c11 */ /* 0x000fe2000f8e08ff */
[----:B------:R-:W-:Y:S01]  /*5690*/  IMAD.MOV.U32 R21, RZ, RZ, RZ ;  /* 0x000000ffff157224 */ /* 0x000fe200078e00ff */
[----:B------:R-:W-:Y:S01]  /*56a0*/  LEA R15, R13, UR6, 0x6 ;  /* 0x000000060d0f7c11 */ /* 0x000fe2000f8e30ff */
[----:B------:R-:W-:Y:S02]  /*56b0*/  IMAD.MOV.U32 R4, RZ, RZ, R0 ;  /* 0x000000ffff047224 */ /* 0x000fe400078e0000 */
[----:B------:R-:W-:Y:S02]  /*56c0*/  IMAD.MOV.U32 R5, RZ, RZ, R10 ;  /* 0x000000ffff057224 */ /* 0x000fe400078e000a */
[----:B------:R-:W-:Y:S02]  /*56d0*/  IMAD.MOV.U32 R7, RZ, RZ, R9 ;  /* 0x000000ffff077224 */ /* 0x000fe400078e0009 */
[----:B------:R-:W-:-:S07]  /*56e0*/  IMAD.SHL.U32 R19, R19, 0x40, RZ ;  /* 0x0000004013137824 */ /* 0x000fce00078e00ff */
.L_x_108:
[----:B------:R-:W0:Y:S01]  /*56f0*/  S2R R14, SR_CgaCtaId ;  /* 0x00000000000e7919 */ /* 0x000e220000008800 */
[----:B------:R-:W-:Y:S02]  /*5700*/  MOV R13, 0x400 ;  /* 0x00000400000d7802 */ /* 0x000fe40000000f00 */
[----:B------:R-:W-:Y:S02]  /*5710*/  ISETP.NE.AND P1, PT, R11, RZ, PT ;  /* 0x000000ff0b00720c */ /* 0x000fe40003f25270 */
[----:B0-----:R-:W-:Y:S02]  /*5720*/  LEA R22, R14, R13, 0x18 ;  /* 0x0000000d0e167211 */ /* 0x001fe400078ec0ff */
[----:B------:R-:W-:-:S09]  /*5730*/  SHF.L.U32 R13, R5, 0x1f, RZ ;  /* 0x0000001f050d7819 */ /* 0x000fd200000006ff */
[----:B------:R-:W0:Y:S01]  /*5740*/  @!P1 LDC R14, c[0x0][0x500] ;  /* 0x00014000ff0e9b82 */ /* 0x000e220000000800 */
[----:B------:R-:W-:-:S04]  /*5750*/  IMAD R20, R7, 0x8, R22 ;  /* 0x0000000807147824 */ /* 0x000fc800078e0216 */
[----:B------:R-:W1:Y:S02]  /*5760*/  SYNCS.PHASECHK.TRANS64.TRYWAIT P0, [R20+URZ+0x20], R13 ;  /* 0x0000200d140075a7 */ /* 0x000e64000800017f */
[----:B-1----:R-:W-:Y:S05]  /*5770*/  @!P0 BRA `(.L_x_106) ;  /* 0x0000000c00b08947 */ /* 0x002fea0003800000 */
.L_x_125:
[----:B-1----:R-:W-:Y:S01]  /*5780*/  PRMT R13, R12, 0x9910, RZ ;  /* 0x000099100c0d7816 */ /* 0x002fe200000000ff */
[----:B0-----:R0:W-:Y:S03]  /*5790*/  @!P1 SYNCS.ARRIVE.TRANS64 RZ, [R20+URZ], R14 ;  /* 0x0000000e14ff99a7 */ /* 0x0011e6000800003f */
[----:B------:R-:W-:-:S13]  /*57a0*/  ISETP.NE.AND P0, PT, R13, 0x2, PT ;  /* 0x000000020d00780c */ /* 0x000fda0003f05270 */
[----:B0-----:R-:W-:Y:S05]  /*57b0*/  @P0 BRA `(.L_x_107) ;  /* 0x0000000000040947 */ /* 0x001fea0003800000 */
[----:B------:R-:W-:Y:S01]  /*57c0*/  BPT.TRAP 0x1 ;  /* 0x000000040000795c */ /* 0x000fe20000300000 */
.L_x_107:
[C---:B------:R-:W-:Y:S01]  /*57d0*/  LEA R13, R7.reuse, UR31, 0x2 ;  /* 0x0000001f070d7c11 */ /* 0x040fe2000f8e10ff */
[----:B------:R-:W-:Y:S01]  /*57e0*/  VIADD R4, R4, 0xffffffff ;  /* 0xffffffff04047836 */ /* 0x000fe20000000000 */
[----:B------:R-:W-:Y:S01]  /*57f0*/  LEA R14, R7, UR7, 0xd ;  /* 0x00000007070e7c11 */ /* 0x000fe2000f8e68ff */
[----:B------:R-:W-:Y:S01]  /*5800*/  UIADD3 UR14, UP0, UR42, 0xf0, URZ ;  /* 0x000000f02a0e7890 */ /* 0x000fe2000ff1e03f */
[----:B------:R-:W-:Y:S01]  /*5810*/  R2UR UR34, R21 ;  /* 0x00000000152272ca */ /* 0x000fe200000e0000 */
[----:B------:R-:W-:Y:S01]  /*5820*/  IMAD.SHL.U32 R13, R13, 0x1000, RZ ;  /* 0x000010000d0d7824 */ /* 0x000fe200078e00ff */
[----:B------:R-:W-:Y:S01]  /*5830*/  R2UR UR33, R20 ;  /* 0x00000000142172ca */ /* 0x000fe200000e0000 */
[--C-:B------:R-:W-:Y:S01]  /*5840*/  IMAD R14, R14, 0x2, R22.reuse ;  /* 0x000000020e0e7824 */ /* 0x100fe200078e0216 */
[----:B------:R-:W-:Y:S01]  /*5850*/  R2UR UR36, R6 ;  /* 0x00000000062472ca */ /* 0x000fe200000e0000 */
[----:B------:R-:W-:Y:S01]  /*5860*/  IMAD R13, R13, 0x2, R22 ;  /* 0x000000020d0d7824 */ /* 0x000fe200078e0216 */
[----:B------:R-:W-:Y:S01]  /*5870*/  R2UR UR35, R19 ;  /* 0x00000000132372ca */ /* 0x000fe200000e0000 */
[----:B------:R-:W-:Y:S01]  /*5880*/  UIADD3 UR44, UP1, UR42, 0x1f0, URZ ;  /* 0x000001f02a2c7890 */ /* 0x000fe2000ff3e03f */
[----:B------:R-:W-:Y:S01]  /*5890*/  R2UR UR8, R14 ;  /* 0x000000000e0872ca */ /* 0x000fe200000e0000 */
[----:B------:R-:W-:Y:S01]  /*58a0*/  UIADD3.X UR15, URZ, UR43, URZ, UP0, !UPT ;  /* 0x0000002b3f0f7290 */ /* 0x000fe200087fe43f */
[----:B------:R-:W-:Y:S01]  /*58b0*/  R2UR UR24, R13 ;  /* 0x000000000d1872ca */ /* 0x000fe200000e0000 */
[----:B------:R-:W-:Y:S01]  /*58c0*/  UPRMT UR30, URZ, 0x5410, UR29 ;  /* 0x000054103f1e7896 */ /* 0x000fe2000800001d */
[----:B------:R-:W-:Y:S01]  /*58d0*/  R2UR UR19, R15 ;  /* 0x000000000f1372ca */ /* 0x000fe200000e0000 */
[----:B------:R-:W-:Y:S01]  /*58e0*/  UIADD3 UR26, UR34, 0x40, URZ ;  /* 0x00000040221a7890 */ /* 0x000fe2000fffe03f */
[----:B------:R-:W-:Y:S01]  /*58f0*/  ISETP.GT.AND P1, PT, R4, 0x1, PT ;  /* 0x000000010400780c */ /* 0x000fe20003f24270 */
[----:B------:R-:W-:Y:S01]  /*5900*/  UIADD3.X UR45, URZ, UR43, URZ, UP1, !UPT ;  /* 0x0000002b3f2d7290 */ /* 0x000fe20008ffe43f */
[----:B------:R-:W-:Y:S01]  /*5910*/  VIADD R7, R7, 0x1 ;  /* 0x0000000107077836 */ /* 0x000fe20000000000 */
[----:B------:R-:W-:Y:S01]  /*5920*/  UPRMT UR37, URZ, 0x5410, UR21 ;  /* 0x000054103f257896 */ /* 0x000fe20008000015 */
[----:B------:R-:W-:Y:S01]  /*5930*/  VIADD R21, R21, 0x80 ;  /* 0x0000008015157836 */ /* 0x000fe20000000000 */
[----:B------:R-:W-:Y:S01]  /*5940*/  UMOV UR22, 0x0 ;  /* 0x0000000000167882 */ /* 0x000fe20000000000 */
[----:B------:R-:W-:Y:S01]  /*5950*/  UMOV UR23, 0x10000000 ;  /* 0x1000000000177882 */ /* 0x000fe20000000000 */
[----:B------:R-:W-:Y:S01]  /*5960*/  UIADD3 UR16, UR8, 0x20100, URZ ;  /* 0x0002010008107890 */ /* 0x000fe2000fffe03f */
[----:B------:R-:W-:Y:S01]  /*5970*/  ISETP.NE.AND P0, PT, R7, 0x4, PT ;  /* 0x000000040700780c */ /* 0x000fe20003f05270 */
[----:B------:R-:W-:-:S02]  /*5980*/  UIADD3 UR32, UR24, 0x100, URZ ;  /* 0x0000010018207890 */ /* 0x000fc4000fffe03f */
[----:B------:R-:W-:Y:S01]  /*5990*/  UIADD3 UR24, UR24, 0x4100, URZ ;  /* 0x0000410018187890 */ /* 0x000fe2000fffe03f */
[----:B------:R-:W-:Y:S01]  /*59a0*/  SEL R14, RZ, 0x1, P0 ;  /* 0x00000001ff0e7807 */ /* 0x000fe20000000000 */
[----:B------:R-:W-:Y:S01]  /*59b0*/  UIADD3 UR8, UR8, 0x22100, URZ ;  /* 0x0002210008087890 */ /* 0x000fe2000fffe03f */
[----:B------:R-:W-:Y:S01]  /*59c0*/  SEL R7, R7, RZ, P0 ;  /* 0x000000ff07077207 */ /* 0x000fe20000000000 */
[----:B------:R-:W-:Y:S01]  /*59d0*/  UMOV UR25, UR33 ;  /* 0x0000002100197c82 */ /* 0x000fe20008000000 */
[----:B------:R-:W-:Y:S01]  /*59e0*/  UMOV UR28, UR36 ;  /* 0x00000024001c7c82 */ /* 0x000fe20008000000 */
[----:B------:R-:W-:Y:S01]  /*59f0*/  UMOV UR27, UR35 ;  /* 0x00000023001b7c82 */ /* 0x000fe20008000000 */
[----:B------:R-:W-:Y:S01]  /*5a00*/  UMOV UR17, UR33 ;  /* 0x0000002100117c82 */ /* 0x000fe20008000000 */
[----:B------:R-:W-:Y:S01]  /*5a10*/  UMOV UR18, UR34 ;  /* 0x0000002200127c82 */ /* 0x000fe20008000000 */
[----:B------:R-:W-:Y:S01]  /*5a20*/  UMOV UR20, UR36 ;  /* 0x0000002400147c82 */ /* 0x000fe20008000000 */
[----:B------:R0:W-:Y:S01]  /*5a30*/  UTMALDG.3D.MULTICAST [UR32], [UR14], UR30, desc[UR22] ;  /* 0x000016200e0073b4 */ /* 0x0001e2000801181e */
[----:B------:R-:W-:Y:S01]  /*5a40*/  UMOV UR9, UR33 ;  /* 0x0000002100097c82 */ /* 0x000fe20008000000 */
[----:B------:R-:W-:Y:S01]  /*5a50*/  UMOV UR11, UR19 ;  /* 0x00000013000b7c82 */ /* 0x000fe20008000000 */
[----:B------:R-:W-:Y:S01]  /*5a60*/  UMOV UR12, UR36 ;  /* 0x00000024000c7c82 */ /* 0x000fe20008000000 */
[----:B------:R-:W-:Y:S01]  /*5a70*/  UMOV UR10, UR26 ;  /* 0x0000001a000a7c82 */ /* 0x000fe20008000000 */
[----:B------:R-:W-:Y:S01]  /*5a80*/  LOP3.LUT R5, R5, R14, RZ, 0x3c, !PT ;  /* 0x0000000e05057212 */ /* 0x000fe200078e3cff */
[----:B------:R0:W-:Y:S01]  /*5a90*/  UTMALDG.3D.MULTICAST [UR24], [UR14], UR30, desc[UR22] ;  /* 0x000016180e0073b4 */ /* 0x0001e2000801181e */
[----:B------:R0:W-:Y:S01]  /*5aa0*/  UTMALDG.3D.MULTICAST [UR16], [UR44], UR37, desc[UR22] ;  /* 0x000016102c0073b4 */ /* 0x0001e20008011825 */
[----:B------:R0:W-:Y:S02]  /*5ab0*/  UTMALDG.3D.MULTICAST [UR8], [UR44], UR37, desc[UR22] ;  /* 0x000016082c0073b4 */ /* 0x0001e40008011825 */
[----:B0-----:R-:W-:Y:S05]  /*5ac0*/  @P1 BRA `(.L_x_108) ;  /* 0xfffffffc00081947 */ /* 0x001fea000383ffff */
.L_x_105:
[----:B------:R-:W-:Y:S05]  /*5ad0*/  BSYNC B1 ;  /* 0x0000000000017941 */ /* 0x000fea0003800000 */
.L_x_104:
[----:B------:R-:W-:Y:S01]  /*5ae0*/  LOP3.LUT P1, RZ, R3, 0xff, RZ, 0xc0, !PT ;  /* 0x000000ff03ff7812 */ /* 0x000fe2000782c0ff */
[----:B------:R-:W-:Y:S01]  /*5af0*/  IMAD.IADD R9, R8, 0x1, R9 ;  /* 0x0000000108097824 */ /* 0x000fe200078e0209 */
[----:B------:R-:W-:Y:S01]  /*5b00*/  IADD3 R16, P2, R16, UR38, RZ ;  /* 0x0000002610107c10 */ /* 0x000fe2000ff5e0ff */
[----:B------:R-:W-:Y:S01]  /*5b10*/  ULDC.64 UR8, c[0x0][0x650] ;  /* 0x0001940000087ab9 */ /* 0x000fe20000000a00 */
[----:B------:R-:W-:Y:S01]  /*5b20*/  BSSY B1, `(.L_x_109) ;  /* 0x000006c000017945 */ /* 0x000fe20003800000 */
[----:B------:R-:W-:Y:S01]  /*5b30*/  IMAD.MOV.U32 R19, RZ, RZ, -0x1 ;  /* 0xffffffffff137424 */ /* 0x000fe200078e00ff */
[----:B------:R-:W-:Y:S01]  /*5b40*/  SHF.R.U32.HI R3, RZ, 0x2, R9 ;  /* 0x00000002ff037819 */ /* 0x000fe20000011609 */
[----:B------:R-:W-:Y:S01]  /*5b50*/  IMAD.MOV.U32 R13, RZ, RZ, -0x1 ;  /* 0xffffffffff0d7424 */ /* 0x000fe200078e00ff */
[----:B------:R-:W-:Y:S01]  /*5b60*/  ISETP.GT.U32.AND P0, PT, R9, 0x3, PT ;  /* 0x000000030900780c */ /* 0x000fe20003f04070 */
[----:B------:R-:W-:Y:S01]  /*5b70*/  IMAD.MOV.U32 R6, RZ, RZ, -0x1 ;  /* 0xffffffffff067424 */ /* 0x000fe200078e00ff */
[----:B------:R-:W-:-:S02]  /*5b80*/  LOP3.LUT R3, R3, 0x1, RZ, 0xc0, !PT ;  /* 0x0000000103037812 */ /* 0x000fc400078ec0ff */
[----:B------:R-:W-:Y:S01]  /*5b90*/  ISETP.LT.U32.AND P0, PT, R8, 0x4, P0 ;  /* 0x000000040800780c */ /* 0x000fe20000701070 */
[----:B------:R-:W0:Y:S01]  /*5ba0*/  @P1 S2R R5, SR_CgaCtaId ;  /* 0x0000000000051919 */ /* 0x000e220000008800 */
[----:B------:R-:W-:Y:S02]  /*5bb0*/  @P1 MOV R4, 0x400 ;  /* 0x0000040000041802 */ /* 0x000fe40000000f00 */
[----:B------:R-:W-:Y:S02]  /*5bc0*/  IADD3.X R17, R17, UR41, RZ, P2, !PT ;  /* 0x0000002911117c10 */ /* 0x000fe400097fe4ff */
[----:B------:R-:W-:Y:S02]  /*5bd0*/  ISETP.GE.U32.AND P2, PT, R16, UR8, PT ;  /* 0x0000000810007c0c */ /* 0x000fe4000bf46070 */
[----:B------:R-:W-:Y:S02]  /*5be0*/  LOP3.LUT R9, R9, 0x3, RZ, 0xc0, !PT ;  /* 0x0000000309097812 */ /* 0x000fe400078ec0ff */
[----:B0-----:R-:W-:-:S04]  /*5bf0*/  @P1 LEA R4, R5, R4, 0x18 ;  /* 0x0000000405041211 */ /* 0x001fc800078ec0ff */
[----:B------:R0:W-:Y:S01]  /*5c00*/  @P1 SYNCS.ARRIVE.TRANS64.A1T0 RZ, [R4+URZ+0x58], RZ ;  /* 0x000058ff04ff19a7 */ /* 0x0001e2000810003f */
[----:B------:R-:W-:Y:S02]  /*5c10*/  ISETP.NE.U32.AND P1, PT, R3, 0x1, PT ;  /* 0x000000010300780c */ /* 0x000fe40003f25070 */
[----:B------:R-:W-:Y:S02]  /*5c20*/  SEL R3, RZ, 0x1, !P0 ;  /* 0x00000001ff037807 */ /* 0x000fe40004000000 */
[----:B------:R-:W-:Y:S02]  /*5c30*/  ISETP.GE.U32.AND.EX P0, PT, R17, UR9, PT, P2 ;  /* 0x0000000911007c0c */ /* 0x000fe4000bf06120 */
[----:B------:R-:W-:-:S04]  /*5c40*/  ISETP.GT.U32.AND P1, PT, R8, 0x3, !P1 ;  /* 0x000000030800780c */ /* 0x000fc80004f24070 */
[----:B0-----:R-:W-:-:S04]  /*5c50*/  SEL R4, RZ, 0x1, !P1 ;  /* 0x00000001ff047807 */ /* 0x001fc80004800000 */
[--C-:B------:R-:W-:Y:S02]  /*5c60*/  LOP3.LUT R10, R4, R10, R3.reuse, 0x96, !PT ;  /* 0x0000000a040a7212 */ /* 0x100fe400078e9603 */
[----:B------:R-:W-:Y:S02]  /*5c70*/  PRMT R4, RZ, 0x7610, R4 ;  /* 0x00007610ff047816 */ /* 0x000fe40000000004 */
[----:B------:R-:W-:Y:S01]  /*5c80*/  PRMT R3, RZ, 0x7610, R3 ;  /* 0x00007610ff037816 */ /* 0x000fe20000000003 */
[----:B------:R-:W-:Y:S06]  /*5c90*/  @P0 BRA `(.L_x_110) ;  /* 0x0000000400500947 */ /* 0x000fec0003800000 */
[----:B------:R-:W0:Y:S01]  /*5ca0*/  S2R R15, SR_CTAID.X ;  /* 0x00000000000f7919 */ /* 0x000e220000002500 */
[----:B------:R-:W-:Y:S01]  /*5cb0*/  ULDC.64 UR8, c[0x0][0x628] ;  /* 0x00018a0000087ab9 */ /* 0x000fe20000000a00 */
[----:B------:R-:W1:Y:S01]  /*5cc0*/  LDC R20, c[0x0][0x144] ;  /* 0x00005100ff147b82 */ /* 0x000e620000000800 */
[----:B------:R-:W-:Y:S01]  /*5cd0*/  ISETP.NE.U32.AND P0, PT, RZ, UR8, PT ;  /* 0x00000008ff007c0c */ /* 0x000fe2000bf05070 */
[----:B------:R-:W2:Y:S01]  /*5ce0*/  S2R R13, SR_CTAID.Y ;  /* 0x00000000000d7919 */ /* 0x000ea20000002600 */
[----:B------:R-:W-:Y:S01]  /*5cf0*/  ULDC UR10, c[0x0][0x150] ;  /* 0x00005400000a7ab9 */ /* 0x000fe20000000800 */
[----:B------:R-:W-:Y:S01]  /*5d00*/  ULDC UR11, c[0x0][0x630] ;  /* 0x00018c00000b7ab9 */ /* 0x000fe20000000800 */
[----:B------:R-:W-:Y:S01]  /*5d10*/  ISETP.NE.AND.EX P0, PT, RZ, UR9, PT, P0 ;  /* 0x00000009ff007c0c */ /* 0x000fe2000bf05300 */
[----:B------:R-:W-:Y:S01]  /*5d20*/  IMAD.MOV.U32 R4, RZ, RZ, R16 ;  /* 0x000000ffff047224 */ /* 0x000fe200078e0010 */
[----:B0-----:R-:W-:-:S05]  /*5d30*/  I2FP.F32.U32 R5, R15 ;  /* 0x0000000f00057245 */ /* 0x001fca0000201000 */
[----:B------:R-:W-:Y:S01]  /*5d40*/  FMUL R21, R5, UR10 ;  /* 0x0000000a05157c20 */ /* 0x000fe20008400000 */
[----:B------:R-:W-:-:S05]  /*5d50*/  IMAD.MOV.U32 R5, RZ, RZ, R17 ;  /* 0x000000ffff057224 */ /* 0x000fca00078e0011 */
[----:B--2---:R-:W-:Y:S05]  /*5d60*/  @!P0 BRA `(.L_x_111) ;  /* 0x0000000000288947 */ /* 0x004fea0003800000 */
[----:B------:R-:W-:Y:S02]  /*5d70*/  ULDC UR10, c[0x0][0x634] ;  /* 0x00018d00000a7ab9 */ /* 0x000fe40000000800 */
[----:B------:R-:W-:-:S05]  /*5d80*/  IADD3 R5, P0, R16, UR10, RZ ;  /* 0x0000000a10057c10 */ /* 0x000fca000ff1e0ff */
[----:B------:R-:W-:-:S04]  /*5d90*/  IMAD.X R19, RZ, RZ, R17, P0 ;  /* 0x000000ffff137224 */ /* 0x000fc800000e0611 */
[----:B------:R-:W-:-:S04]  /*5da0*/  IMAD.WIDE.U32 R6, R19, UR8, RZ ;  /* 0x0000000813067c25 */ /* 0x000fc8000f8e00ff */
[----:B------:R-:W-:-:S04]  /*5db0*/  IMAD.WIDE.U32 R6, P0, R5, UR9, R6 ;  /* 0x0000000905067c25 */ /* 0x000fc8000f800006 */
[----:B------:R-:W-:-:S04]  /*5dc0*/  IMAD.WIDE.U32 R4, R5, UR8, RZ ;  /* 0x0000000805047c25 */ /* 0x000fc8000f8e00ff */
[----:B------:R-:W-:Y:S01]  /*5dd0*/  IMAD.MOV.U32 R4, RZ, RZ, R7 ;  /* 0x000000ffff047224 */ /* 0x000fe200078e0007 */
[----:B------:R-:W-:Y:S01]  /*5de0*/  IADD3 RZ, P1, R5, R6, RZ ;  /* 0x0000000605ff7210 */ /* 0x000fe20007f3e0ff */
[----:B------:R-:W-:-:S04]  /*5df0*/  IMAD.X R5, RZ, RZ, RZ, P0 ;  /* 0x000000ffff057224 */ /* 0x000fc800000e06ff */
[----:B------:R-:W-:-:S08]  /*5e00*/  IMAD.WIDE.U32.X R4, R19, UR9, R4, P1 ;  /* 0x0000000913047c25 */ /* 0x000fd000088e0404 */
.L_x_111:
[--C-:B------:R-:W-:Y:S01]  /*5e10*/  SHF.R.U64 R14, R4, UR11, R5.reuse ;  /* 0x0000000b040e7c19 */ /* 0x100fe20008001205 */
[----:B------:R-:W0:Y:S01]  /*5e20*/  F2I.U32.TRUNC.NTZ R21, R21 ;  /* 0x0000001500157305 */ /* 0x000e22000020f000 */
[----:B------:R-:W-:Y:S01]  /*5e30*/  SHF.R.U32.HI R4, RZ, UR11, R5 ;  /* 0x0000000bff047c19 */ /* 0x000fe20008011605 */
[----:B------:R-:W-:Y:S01]  /*5e40*/  ULDC.64 UR8, c[0x0][0x620] ;  /* 0x0001880000087ab9 */ /* 0x000fe20000000a00 */
[----:B------:R-:W-:Y:S01]  /*5e50*/  IADD3 R7, P0, RZ, -R14, RZ ;  /* 0x8000000eff077210 */ /* 0x000fe20007f1e0ff */
[----:B------:R-:W-:Y:S01]  /*5e60*/  ULDC.64 UR10, c[0x0][0x640] ;  /* 0x00019000000a7ab9 */ /* 0x000fe20000000a00 */
[----:B------:R-:W2:Y:S03]  /*5e70*/  LDC R22, c[0x0][0x148] ;  /* 0x00005200ff167b82 */ /* 0x000ea60000000800 */
[----:B------:R-:W-:Y:S01]  /*5e80*/  IMAD.X R4, RZ, RZ, ~R4, P0 ;  /* 0x000000ffff047224 */ /* 0x000fe200000e0e04 */
[----:B------:R-:W-:-:S03]  /*5e90*/  ISETP.NE.U32.AND P0, PT, RZ, UR10, PT ;  /* 0x0000000aff007c0c */ /* 0x000fc6000bf05070 */
[----:B------:R-:W-:Y:S01]  /*5ea0*/  IMAD R6, R4, UR8, RZ ;  /* 0x0000000804067c24 */ /* 0x000fe2000f8e02ff */
[----:B------:R-:W-:Y:S01]  /*5eb0*/  ISETP.NE.AND.EX P0, PT, RZ, UR11, PT, P0 ;  /* 0x0000000bff007c0c */ /* 0x000fe2000bf05300 */
[----:B------:R-:W-:Y:S01]  /*5ec0*/  IMAD.WIDE.U32 R4, R7, UR8, R16 ;  /* 0x0000000807047c25 */ /* 0x000fe2000f8e0010 */
[----:B------:R-:W-:-:S03]  /*5ed0*/  ULDC UR8, c[0x0][0x618] ;  /* 0x0001860000087ab9 */ /* 0x000fc60000000800 */
[----:B------:R-:W-:Y:S01]  /*5ee0*/  IMAD R7, R7, UR9, R6 ;  /* 0x0000000907077c24 */ /* 0x000fe2000f8e0206 */
[----:B------:R-:W-:Y:S01]  /*5ef0*/  ULDC UR9, c[0x0][0x154] ;  /* 0x0000550000097ab9 */ /* 0x000fe20000000800 */
[----:B0-----:R-:W-:Y:S02]  /*5f00*/  IMAD.MOV R6, RZ, RZ, -R21 ;  /* 0x000000ffff067224 */ /* 0x001fe400078e0a15 */
[----:B------:R-:W-:Y:S02]  /*5f10*/  IMAD.IADD R5, R5, 0x1, R7 ;  /* 0x0000000105057824 */ /* 0x000fe400078e0207 */
[----:B-1----:R-:W-:Y:S01]  /*5f20*/  IMAD R15, R20, R6, R15 ;  /* 0x00000006140f7224 */ /* 0x002fe200078e020f */
[----:B------:R-:W-:Y:S02]  /*5f30*/  I2FP.F32.U32 R6, R13 ;  /* 0x0000000d00067245 */ /* 0x000fe40000201000 */
[--C-:B------:R-:W-:Y:S02]  /*5f40*/  SHF.R.U64 R19, R4, UR8, R5.reuse ;  /* 0x0000000804137c19 */ /* 0x100fe40008001205 */
[----:B------:R-:W-:Y:S01]  /*5f50*/  SHF.R.U32.HI R4, RZ, UR8, R5 ;  /* 0x00000008ff047c19 */ /* 0x000fe20008011605 */
[----:B------:R-:W-:Y:S01]  /*5f60*/  FMUL R6, R6, UR9 ;  /* 0x0000000906067c20 */ /* 0x000fe20008400000 */
[----:B------:R-:W-:-:S02]  /*5f70*/  ULDC UR8, c[0x0][0x608] ;  /* 0x0001820000087ab9 */ /* 0x000fc40000000800 */
[--C-:B------:R-:W-:Y:S01]  /*5f80*/  SHF.R.U64 R21, R19, UR8, R4.reuse ;  /* 0x0000000813157c19 */ /* 0x100fe20008001204 */
[----:B------:R0:W1:Y:S01]  /*5f90*/  F2I.U32.TRUNC.NTZ R24, R6 ;  /* 0x0000000600187305 */ /* 0x000062000020f000 */
[----:B------:R-:W-:Y:S01]  /*5fa0*/  SHF.R.U32.HI R4, RZ, UR8, R4 ;  /* 0x00000008ff047c19 */ /* 0x000fe20008011604 */
[----:B------:R-:W-:-:S03]  /*5fb0*/  ULDC UR8, c[0x0][0x658] ;  /* 0x0001960000087ab9 */ /* 0x000fc60000000800 */
[--C-:B------:R-:W-:Y:S02]  /*5fc0*/  SHF.R.U64 R20, R21, UR8, R4.reuse ;  /* 0x0000000815147c19 */ /* 0x100fe40008001204 */
[----:B------:R-:W-:-:S03]  /*5fd0*/  SHF.R.U32.HI R23, RZ, UR8, R4 ;  /* 0x00000008ff177c19 */ /* 0x000fc60008011604 */
[----:B------:R-:W-:Y:S02]  /*5fe0*/  IMAD.MOV.U32 R4, RZ, RZ, R20 ;  /* 0x000000ffff047224 */ /* 0x000fe400078e0014 */
[----:B------:R-:W-:Y:S01]  /*5ff0*/  IMAD.MOV.U32 R5, RZ, RZ, R23 ;  /* 0x000000ffff057224 */ /* 0x000fe200078e0017 */
[----:B0-----:R-:W-:Y:S06]  /*6000*/  @!P0 BRA `(.L_x_112) ;  /* 0x0000000000288947 */ /* 0x001fec0003800000 */
        /* <DEDUP_REMOVED lines=10> */
.L_x_112:
[----:B------:R-:W-:Y:S01]  /*60b0*/  ISETP.NE.AND P0, PT, R2, 0x1, PT ;  /* 0x000000010200780c */ /* 0x000fe20003f05270 */
[----:B------:R-:W-:Y:S01]  /*60c0*/  ULDC UR8, c[0x0][0x648] ;  /* 0x0001920000087ab9 */ /* 0x000fe20000000800 */
[----:B------:R-:W-:Y:S01]  /*60d0*/  LOP3.LUT R21, R21, UR13, RZ, 0xc0, !PT ;  /* 0x0000000d15157c12 */ /* 0x000fe2000f8ec0ff */
[----:B-1----:R-:W-:Y:S01]  /*60e0*/  IMAD.MOV R24, RZ, RZ, -R24 ;  /* 0x000000ffff187224 */ /* 0x002fe200078e0a18 */
[----:B------:R-:W-:Y:S01]  /*60f0*/  SHF.R.U64 R4, R4, UR8, R5 ;  /* 0x0000000804047c19 */ /* 0x000fe20008001205 */
[----:B------:R-:W-:Y:S01]  /*6100*/  ULDC UR8, c[0x0][0x638] ;  /* 0x00018e0000087ab9 */ /* 0x000fe20000000800 */
[----:B------:R-:W-:Y:S01]  /*6110*/  LOP3.LUT R19, R19, UR4, RZ, 0xc0, !PT ;  /* 0x0000000413137c12 */ /* 0x000fe2000f8ec0ff */
[----:B------:R-:W-:Y:S01]  /*6120*/  ULDC UR9, c[0x0][0x610] ;  /* 0x0001840000097ab9 */ /* 0x000fe20000000800 */
[----:B------:R-:W-:Y:S02]  /*6130*/  IMAD.MOV.U32 R6, RZ, RZ, R14 ;  /* 0x000000ffff067224 */ /* 0x000fe400078e000e */
[----:B------:R-:W-:-:S02]  /*6140*/  IMAD.MOV R5, RZ, RZ, -R4 ;  /* 0x000000ffff057224 */ /* 0x000fc400078e0a04 */
[----:B------:R-:W-:Y:S02]  /*6150*/  IMAD R4, R4, UR5, R21 ;  /* 0x0000000504047c24 */ /* 0x000fe4000f8e0215 */
[----:B--2---:R-:W-:Y:S02]  /*6160*/  @P0 IMAD R15, R22, R24, R13 ;  /* 0x00000018160f0224 */ /* 0x004fe400078e020d */
[----:B------:R-:W-:Y:S01]  /*6170*/  IMAD R20, R5, UR8, R20 ;  /* 0x0000000805147c24 */ /* 0x000fe2000f8e0214 */
[----:B------:R-:W-:Y:S01]  /*6180*/  ULDC UR8, c[0x0][0x600] ;  /* 0x0001800000087ab9 */ /* 0x000fe20000000800 */
[----:B------:R-:W-:Y:S02]  /*6190*/  IMAD R15, R4, UR9, R15 ;  /* 0x00000009040f7c24 */ /* 0x000fe4000f8e020f */
[----:B------:R-:W-:Y:S02]  /*61a0*/  IMAD R20, R20, UR8, R19 ;  /* 0x0000000814147c24 */ /* 0x000fe4000f8e0213 */
[----:B------:R-:W-:-:S03]  /*61b0*/  IMAD.MOV.U32 R4, RZ, RZ, 0x1 ;  /* 0x00000001ff047424 */ /* 0x000fc600078e00ff */
[----:B------:R-:W-:Y:S02]  /*61c0*/  SEL R13, R20, R15, !P0 ;  /* 0x0000000f140d7207 */ /* 0x000fe40004000000 */
[----:B------:R-:W-:-:S07]  /*61d0*/  SEL R19, R15, R20, !P0 ;  /* 0x000000140f137207 */ /* 0x000fce0004000000 */
.L_x_110:
[----:B------:R-:W-:Y:S05]  /*61e0*/  BSYNC B1 ;  /* 0x0000000000017941 */ /* 0x000fea0003800000 */
.L_x_109:
[----:B------:R-:W-:-:S13]  /*61f0*/  LOP3.LUT P0, RZ, R4, 0xff, RZ, 0xc0, !PT ;  /* 0x000000ff04ff7812 */ /* 0x000fda000780c0ff */
[----:B------:R-:W-:Y:S05]  /*6200*/  @P0 BRA `(.L_x_113) ;  /* 0xfffffff400000947 */ /* 0x000fea000383ffff */
[----:B------:R-:W-:Y:S05]  /*6210*/  BSYNC B0 ;  /* 0x0000000000007941 */ /* 0x000fea0003800000 */
.L_x_102:
[----:B------:R-:W-:-:S03]  /*6220*/  UMOV UR8, 0xffffffff ;  /* 0xffffffff00087882 */ /* 0x000fc60000000000 */
[----:B------:R-:W-:Y:S05]  /*6230*/  BRA.DIV UR8, `(.L_x_114) ;  /* 0x0000000608147947 */ /* 0x000fea000b800000 */
[----:B------:R-:W-:-:S13]  /*6240*/  ELECT P6, URZ, PT ;  /* 0x00000000003f782f */ /* 0x000fda00038c0000 */
.L_x_128:
[----:B------:R-:W-:Y:S04]  /*6250*/  BSSY B0, `(.L_x_115) ;  /* 0x000002b000007945 */ /* 0x000fe80003800000 */
[----:B------:R-:W-:Y:S05]  /*6260*/  @!P6 BRA `(.L_x_116) ;  /* 0x0000000000a4e947 */ /* 0x000fea0003800000 */
[----:B------:R-:W-:-:S04]  /*6270*/  LOP3.LUT R18, R18, 0x2, RZ, 0xfc, !PT ;  /* 0x0000000212127812 */ /* 0x000fc800078efcff */
[----:B------:R-:W-:-:S13]  /*6280*/  ISETP.NE.AND P0, PT, R18, 0x3, PT ;  /* 0x000000031200780c */ /* 0x000fda0003f05270 */
[----:B------:R-:W-:Y:S05]  /*6290*/  @!P0 BRA `(.L_x_117) ;  /* 0x0000000000048947 */ /* 0x000fea0003800000 */
[----:B------:R-:W-:Y:S01]  /*62a0*/  BPT.TRAP 0x1 ;  /* 0x000000040000795c */ /* 0x000fe20000300000 */
.L_x_117:
[----:B------:R-:W0:Y:S01]  /*62b0*/  S2R R3, SR_CgaCtaId ;  /* 0x0000000000037919 */ /* 0x000e220000008800 */
[----:B------:R-:W-:Y:S02]  /*62c0*/  MOV R0, 0x400 ;  /* 0x0000040000007802 */ /* 0x000fe40000000f00 */
[----:B------:R-:W-:Y:S02]  /*62d0*/  SHF.L.U32 R2, R10, 0x1f, RZ ;  /* 0x0000001f0a027819 */ /* 0x000fe400000006ff */
[----:B0-----:R-:W-:-:S05]  /*62e0*/  LEA R0, R3, R0, 0x18 ;  /* 0x0000000003007211 */ /* 0x001fca00078ec0ff */
[----:B------:R-:W-:-:S04]  /*62f0*/  VIADD R0, R0, 0x20 ;  /* 0x0000002000007836 */ /* 0x000fc80000000000 */
[C---:B------:R-:W-:Y:S02]  /*6300*/  IMAD R5, R9.reuse, 0x8, R0 ;  /* 0x0000000809057824 */ /* 0x040fe400078e0200 */
[----:B------:R-:W-:Y:S02]  /*6310*/  VIADD R9, R9, 0x1 ;  /* 0x0000000109097836 */ /* 0x000fe40000000000 */
[----:B------:R-:W0:Y:S03]  /*6320*/  SYNCS.PHASECHK.TRANS64.TRYWAIT P0, [R5+URZ], R2 ;  /* 0x00000002050075a7 */ /* 0x000e26000800017f */
[----:B------:R-:W-:-:S04]  /*6330*/  ISETP.NE.AND P1, PT, R9, 0x4, PT ;  /* 0x000000040900780c */ /* 0x000fc80003f25270 */
[----:B------:R-:W-:Y:S02]  /*6340*/  SEL R3, RZ, 0x1, P1 ;  /* 0x00000001ff037807 */ /* 0x000fe40000800000 */
[----:B------:R-:W-:Y:S02]  /*6350*/  SEL R9, R9, RZ, P1 ;  /* 0x000000ff09097207 */ /* 0x000fe40000800000 */
[----:B------:R-:W-:-:S03]  /*6360*/  LOP3.LUT R10, R10, R3, RZ, 0x3c, !PT ;  /* 0x000000030a0a7212 */ /* 0x000fc600078e3cff */
[----:B------:R-:W-:Y:S01]  /*6370*/  IMAD R7, R9, 0x8, R0 ;  /* 0x0000000809077824 */ /* 0x000fe200078e0200 */
[----:B------:R-:W-:Y:S01]  /*6380*/  SHF.L.U32 R4, R10, 0x1f, RZ ;  /* 0x0000001f0a047819 */ /* 0x000fe200000006ff */
[----:B0-----:R-:W-:Y:S06]  /*6390*/  @!P0 BRA `(.L_x_118) ;  /* 0x0000000000dc8947 */ /* 0x001fec0003800000 */
.L_x_129:
[----:B------:R-:W1:Y:S01]  /*63a0*/  SYNCS.PHASECHK.TRANS64.TRYWAIT P0, [R7+URZ], R4 ;  /* 0x00000004070075a7 */ /* 0x000e62000800017f */
[----:B0-----:R-:W-:-:S05]  /*63b0*/  VIADD R2, R9, 0x1 ;  /* 0x0000000109027836 */ /* 0x001fca0000000000 */
[----:B------:R-:W-:-:S04]  /*63c0*/  ISETP.NE.AND P1, PT, R2, 0x4, PT ;  /* 0x000000040200780c */ /* 0x000fc80003f25270 */
[----:B------:R-:W-:Y:S02]  /*63d0*/  SEL R3, RZ, 0x1, P1 ;  /* 0x00000001ff037807 */ /* 0x000fe40000800000 */
[----:B------:R-:W-:Y:S02]  /*63e0*/  SEL R9, R2, RZ, P1 ;  /* 0x000000ff02097207 */ /* 0x000fe40000800000 */
[----:B------:R-:W-:-:S03]  /*63f0*/  LOP3.LUT R11, R10, R3, RZ, 0x3c, !PT ;  /* 0x000000030a0b7212 */ /* 0x000fc600078e3cff */
[----:B------:R-:W-:Y:S01]  /*6400*/  IMAD R6, R9, 0x8, R0 ;  /* 0x0000000809067824 */ /* 0x000fe200078e0200 */
[----:B------:R-:W-:Y:S01]  /*6410*/  SHF.L.U32 R5, R11, 0x1f, RZ ;  /* 0x0000001f0b057819 */ /* 0x000fe200000006ff */
[----:B-1----:R-:W-:Y:S06]  /*6420*/  @!P0 BRA `(.L_x_119) ;  /* 0x0000000000cc8947 */ /* 0x002fec0003800000 */
.L_x_130:
[----:B------:R-:W1:Y:S01]  /*6430*/  SYNCS.PHASECHK.TRANS64.TRYWAIT P0, [R6+URZ], R5 ;  /* 0x00000005060075a7 */ /* 0x000e62000800017f */
[----:B------:R-:W-:-:S05]  /*6440*/  VIADD R2, R9, 0x1 ;  /* 0x0000000109027836 */ /* 0x000fca0000000000 */
[----:B------:R-:W-:-:S04]  /*6450*/  ISETP.NE.AND P1, PT, R2, 0x4, PT ;  /* 0x000000040200780c */ /* 0x000fc80003f25270 */
[----:B0-----:R-:W-:Y:S02]  /*6460*/  SEL R4, RZ, 0x1, P1 ;  /* 0x00000001ff047807 */ /* 0x001fe40000800000 */
[----:B------:R-:W-:Y:S02]  /*6470*/  SEL R3, R2, RZ, P1 ;  /* 0x000000ff02037207 */ /* 0x000fe40000800000 */
[----:B------:R-:W-:Y:S01]  /*6480*/  LOP3.LUT R4, R11, R4, RZ, 0x3c, !PT ;  /* 0x000000040b047212 */ /* 0x000fe200078e3cff */
[----:B-1----:R-:W-:Y:S06]  /*6490*/  @!P0 BRA `(.L_x_120) ;  /* 0x0000000000c48947 */ /* 0x002fec0003800000 */
.L_x_131:
[----:B------:R-:W-:Y:S01]  /*64a0*/  IMAD R3, R3, 0x8, R0 ;  /* 0x0000000803037824 */ /* 0x000fe200078e0200 */
[----:B------:R-:W-:-:S07]  /*64b0*/  SHF.L.U32 R0, R4, 0x1f, RZ ;  /* 0x0000001f04007819 */ /* 0x000fce00000006ff */
.L_x_121:
[----:B-1----:R1:W2:Y:S02]  /*64c0*/  SYNCS.PHASECHK.TRANS64.TRYWAIT P0, [R3+URZ], R0 ;  /* 0x00000000030075a7 */ /* 0x0022a4000800017f */
[----:B--2---:R-:W-:Y:S05]  /*64d0*/  @!P0 NANOSLEEP.SYNCS 0x989680 ;  /* 0x009896800000895d */ /* 0x004fea0003900000 */
[----:B------:R-:W2:Y:S02]  /*64e0*/  @!P0 SYNCS.PHASECHK.TRANS64 P0, [R3+URZ], R0 ;  /* 0x00000000030085a7 */ /* 0x000ea4000800007f */
[----:B--2---:R-:W-:Y:S05]  /*64f0*/  @!P0 BRA `(.L_x_121) ;  /* 0xfffffffc00f08947 */ /* 0x004fea000383ffff */
.L_x_116:
[----:B------:R-:W-:Y:S05]  /*6500*/  BSYNC B0 ;  /* 0x0000000000007941 */ /* 0x000fea0003800000 */
.L_x_115:
[----:B------:R-:W-:Y:S05]  /*6510*/  EXIT ;  /* 0x000000000000794d */ /* 0x000fea0003800000 */
.L_x_21:
[----:B-1----:R1:W2:Y:S02]  /*6520*/  SYNCS.PHASECHK.TRANS64.TRYWAIT P1, [R3+URZ], R0 ;  /* 0x00000000030075a7 */ /* 0x0022a4000802017f */
[----:B--2---:R-:W-:Y:S05]  /*6530*/  @!P1 NANOSLEEP.SYNCS 0x989680 ;  /* 0x009896800000995d */ /* 0x004fea0003900000 */
[----:B------:R-:W2:Y:S02]  /*6540*/  @!P1 SYNCS.PHASECHK.TRANS64 P1, [R3+URZ], R0 ;  /* 0x00000000030095a7 */ /* 0x000ea4000802007f */
[----:B--2---:R-:W-:Y:S05]  /*6550*/  @!P1 BRA `(.L_x_21) ;  /* 0xfffffffc00f09947 */ /* 0x004fea000383ffff */
[----:B------:R-:W-:Y:S05]  /*6560*/  BRA `(.L_x_20) ;  /* 0xffffffb000987947 */ /* 0x000fea000383ffff */
.L_x_26:
[----:B-1----:R1:W2:Y:S02]  /*6570*/  SYNCS.PHASECHK.TRANS64.TRYWAIT P1, [R5+URZ], R4 ;  /* 0x00000004050075a7 */ /* 0x0022a4000802017f */
[----:B--2---:R-:W-:Y:S05]  /*6580*/  @!P1 NANOSLEEP.SYNCS 0x989680 ;  /* 0x009896800000995d */ /* 0x004fea0003900000 */
[----:B------:R-:W2:Y:S02]  /*6590*/  @!P1 SYNCS.PHASECHK.TRANS64 P1, [R5+URZ], R4 ;  /* 0x00000004050095a7 */ /* 0x000ea4000802007f */
[----:B--2---:R-:W-:Y:S05]  /*65a0*/  @!P1 BRA `(.L_x_26) ;  /* 0xfffffffc00f09947 */ /* 0x004fea000383ffff */
[----:B------:R-:W-:Y:S05]  /*65b0*/  BRA `(.L_x_25) ;  /* 0xffffffb400e47947 */ /* 0x000fea000383ffff */
.L_x_103:
[----:B------:R-:W-:Y:S01]  /*65c0*/  BSSY B1, `(.L_x_122) ;  /* 0x0000006000017945 */ /* 0x000fe20003800000 */
[----:B------:R-:W-:-:S07]  /*65d0*/  IMAD.MOV.U32 R15, RZ, RZ, -0x1 ;  /* 0xffffffffff0f7424 */ /* 0x000fce00078e00ff */
[----:B------:R-:W-:Y:S05]  /*65e0*/  WARPSYNC.COLLECTIVE R15, `(.L_x_123) ;  /* 0x000000000f0c7348 */ /* 0x000fea0003c00000 */
[----:B------:R-:W-:Y:S02]  /*65f0*/  ELECT P6, UR62, PT ;  /* 0x00000000003e782f */ /* 0x000fe400038c0000 */
[----:B------:R-:W-:Y:S01]  /*6600*/  MOV R14, UR62 ;  /* 0x0000003e000e7c02 */ /* 0x000fe20008000f00 */
[----:B------:R-:W-:Y:S10]  /*6610*/  ENDCOLLECTIVE ;  /* 0x000000000000791b */ /* 0x000ff40003800000 */
.L_x_123:
[----:B------:R-:W-:Y:S05]  /*6620*/  BSYNC B1 ;  /* 0x0000000000017941 */ /* 0x000fea0003800000 */
.L_x_122:
[----:B------:R-:W-:Y:S05]  /*6630*/  BRA `(.L_x_124) ;  /* 0xfffffff000007947 */ /* 0x000fea000383ffff */
.L_x_106:
[----:B-1----:R1:W2:Y:S02]  /*6640*/  SYNCS.PHASECHK.TRANS64.TRYWAIT P0, [R20+URZ+0x20], R13 ;  /* 0x0000200d140075a7 */ /* 0x0022a4000800017f */
[----:B--2---:R-:W-:Y:S05]  /*6650*/  @!P0 NANOSLEEP.SYNCS 0x989680 ;  /* 0x009896800000895d */ /* 0x004fea0003900000 */
[----:B------:R-:W2:Y:S02]  /*6660*/  @!P0 SYNCS.PHASECHK.TRANS64 P0, [R20+URZ+0x20], R13 ;  /* 0x0000200d140085a7 */ /* 0x000ea4000800007f */
[----:B--2---:R-:W-:Y:S05]  /*6670*/  @!P0 BRA `(.L_x_106) ;  /* 0xfffffffc00f08947 */ /* 0x004fea000383ffff */
[----:B------:R-:W-:Y:S05]  /*6680*/  BRA `(.L_x_125) ;  /* 0xfffffff0003c7947 */ /* 0x000fea000383ffff */
.L_x_114:
[----:B------:R-:W-:Y:S01]  /*6690*/  BSSY B0, `(.L_x_126) ;  /* 0x0000006000007945 */ /* 0x000fe20003800000 */
[----:B------:R-:W-:-:S07]  /*66a0*/  IMAD.MOV.U32 R15, RZ, RZ, -0x1 ;  /* 0xffffffffff0f7424 */ /* 0x000fce00078e00ff */
[----:B------:R-:W-:Y:S05]  /*66b0*/  WARPSYNC.COLLECTIVE R15, `(.L_x_127) ;  /* 0x000000000f0c7348 */ /* 0x000fea0003c00000 */
[----:B------:R-:W-:Y:S02]  /*66c0*/  ELECT P6, UR62, PT ;  /* 0x00000000003e782f */ /* 0x000fe400038c0000 */
[----:B------:R-:W-:Y:S01]  /*66d0*/  MOV R14, UR62 ;  /* 0x0000003e000e7c02 */ /* 0x000fe20008000f00 */
[----:B------:R-:W-:Y:S10]  /*66e0*/  ENDCOLLECTIVE ;  /* 0x000000000000791b */ /* 0x000ff40003800000 */
.L_x_127:
[----:B------:R-:W-:Y:S05]  /*66f0*/  BSYNC B0 ;  /* 0x0000000000007941 */ /* 0x000fea0003800000 */
.L_x_126:
[----:B------:R-:W-:Y:S05]  /*6700*/  BRA `(.L_x_128) ;  /* 0xfffffff800d07947 */ /* 0x000fea000383ffff */
.L_x_118:
[----:B0-----:R0:W1:Y:S02]  /*6710*/  SYNCS.PHASECHK.TRANS64.TRYWAIT P0, [R5+URZ], R2 ;  /* 0x00000002050075a7 */ /* 0x001064000800017f */
[----:B-1----:R-:W-:Y:S05]  /*6720*/  @!P0 NANOSLEEP.SYNCS 0x989680 ;  /* 0x009896800000895d */ /* 0x002fea0003900000 */
[----:B------:R-:W1:Y:S02]  /*6730*/  @!P0 SYNCS.PHASECHK.TRANS64 P0, [R5+URZ], R2 ;  /* 0x00000002050085a7 */ /* 0x000e64000800007f */
[----:B-1----:R-:W-:Y:S05]  /*6740*/  @!P0 BRA `(.L_x_118) ;  /* 0xfffffffc00f08947 */ /* 0x002fea000383ffff */
[----:B------:R-:W-:Y:S05]  /*6750*/  BRA `(.L_x_129) ;  /* 0xfffffffc00107947 */ /* 0x000fea000383ffff */
.L_x_119:
[----:B0-----:R0:W1:Y:S02]  /*6760*/  SYNCS.PHASECHK.TRANS64.TRYWAIT P0, [R7+URZ], R4 ;  /* 0x00000004070075a7 */ /* 0x001064000800017f */
[----:B-1----:R-:W-:Y:S05]  /*6770*/  @!P0 NANOSLEEP.SYNCS 0x989680 ;  /* 0x009896800000895d */ /* 0x002fea0003900000 */
[----:B------:R-:W1:Y:S02]  /*6780*/  @!P0 SYNCS.PHASECHK.TRANS64 P0, [R7+URZ], R4 ;  /* 0x00000004070085a7 */ /* 0x000e64000800007f */
[----:B-1----:R-:W-:Y:S05]  /*6790*/  @!P0 BRA `(.L_x_119) ;  /* 0xfffffffc00f08947 */ /* 0x002fea000383ffff */
[----:B------:R-:W-:Y:S05]  /*67a0*/  BRA `(.L_x_130) ;  /* 0xfffffffc00207947 */ /* 0x000fea000383ffff */
.L_x_120:
[----:B0-----:R0:W1:Y:S02]  /*67b0*/  SYNCS.PHASECHK.TRANS64.TRYWAIT P0, [R6+URZ], R5 ;  /* 0x00000005060075a7 */ /* 0x001064000800017f */
[----:B-1----:R-:W-:Y:S05]  /*67c0*/  @!P0 NANOSLEEP.SYNCS 0x989680 ;  /* 0x009896800000895d */ /* 0x002fea0003900000 */
[----:B------:R-:W1:Y:S02]  /*67d0*/  @!P0 SYNCS.PHASECHK.TRANS64 P0, [R6+URZ], R5 ;  /* 0x00000005060085a7 */ /* 0x000e64000800007f */
[----:B-1----:R-:W-:Y:S05]  /*67e0*/  @!P0 BRA `(.L_x_120) ;  /* 0xfffffffc00f08947 */ /* 0x002fea000383ffff */
[----:B------:R-:W-:Y:S05]  /*67f0*/  BRA `(.L_x_131) ;  /* 0xfffffffc00287947 */ /* 0x000fea000383ffff */
.L_x_132:
[----:B------:R-:W-:-:S00]  /*6800*/  BRA `(.L_x_132) ;  /* 0xfffffffc00fc7947 */ /* 0x000fc0000383ffff */
[----:B------:R-:W-:-:S00]  /*6810*/  NOP ;  /* 0x0000000000007918 */ /* 0x000fc00000000000 */
        /* <DEDUP_REMOVED lines=14> */
.L_x_133:


//--------------------- .nv.global.init           --------------------------
	.section	.nv.global.init,"aw",@progbits
.nv.global.init:
	.type		$str$22,@object
	.size		$str$22,($str$23 - $str$22)
$str$22:
        /*0000*/ 	.byte	0x6b, 0x5f, 0x74, 0x69, 0x6c, 0x65, 0x5f, 0x63, 0x6f, 0x75, 0x6e, 0x74, 0x20, 0x3e, 0x3d, 0x20
        /*0010*/ 	.byte	0x31, 0x00
	.type		$str$23,@object
	.size		$str$23,(__unnamed_1 - $str$23)
$str$23:
        /*0012*/ 	.byte	0x2f, 0x74, 0x6d, 0x70, 0x2f, 0x63, 0x75, 0x74, 0x6c, 0x61, 0x73, 0x73, 0x5f, 0x73, 0x77, 0x65
        /*0022*/ 	.byte	0x65, 0x70, 0x5f, 0x73, 0x72, 0x63, 0x2f, 0x69, 0x6e, 0x63, 0x6c, 0x75, 0x64, 0x65, 0x2f, 0x63
        /*0032*/ 	.byte	0x75, 0x74, 0x6c, 0x61, 0x73, 0x73, 0x2f, 0x67, 0x65, 0x6d, 0x6d, 0x2f, 0x63, 0x6f, 0x6c, 0x6c
        /*0042*/ 	.byte	0x65, 0x63, 0x74, 0x69, 0x76, 0x65, 0x2f, 0x73, 0x6d, 0x39, 0x30, 0x5f, 0x6d, 0x6d, 0x61, 0x5f
        /*0052*/ 	.byte	0x74, 0x6d, 0x61, 0x5f, 0x67, 0x6d, 0x6d, 0x61, 0x5f, 0x73, 0x73, 0x5f, 0x77, 0x61, 0x72, 0x70
        /*0062*/ 	.byte	0x73, 0x70, 0x65, 0x63, 0x69, 0x61, 0x6c, 0x69, 0x7a, 0x65, 0x64, 0x2e, 0x68, 0x70, 0x70, 0x00
	.type		__unnamed_1,@object
	.size		__unnamed_1,(.L_0 - __unnamed_1)
__unnamed_1:
        /*0072*/ 	.byte	0x76, 0x6f, 0x69, 0x64, 0x20, 0x63, 0x75, 0x74, 0x6c, 0x61, 0x73, 0x73, 0x3a, 0x3a, 0x67, 0x65
        /* <DEDUP_REMOVED lines=181> */
        /*0bd2*/ 	.byte	0x6e, 0x74, 0x69, 0x74, 0x79, 0x5d, 0x00
.L_0:


//--------------------- .nv.shared._ZN7cutlass13device_kernelINS_4gemm6kernel13GemmUniversalIN4cute5tupleIJiiiiEEENS1_10collective13CollectiveMmaINS1_34MainloopSm90TmaGmmaWarpSpecializedILi4ENS5_IJNS4_1CILi4EEENSA_ILi2EEENSA_ILi1EEEEEENS1_35KernelTmaWarpSpecializedCooperativeEEENS5_IJNSA_ILi128EEENSA_ILi64EEESH_EEENS_10bfloat16_tENS5_IJlSD_lEEESK_SL_NS4_8TiledMMAINS4_8MMA_AtomIJNS4_4SM904GMMA27MMA_64x64x16_F32BF16BF16_SSILNSP_5MajorE0ELSR_0ELNSP_7ScaleInE1ELSS_1EEEEEENS4_6LayoutINS5_IJSC_SD_SD_EEENS5_IJSD_NSA_ILi0EEESX_EEEEENS5_IJNS4_10UnderscoreES10_S10_EEEEENS4_23SM90_TMA_LOAD_MULTICASTENS4_14ComposedLayoutINS4_7SwizzleILi3ELi4ELi3EEENS4_18smem_ptr_flag_bitsILi16EEENSV_INS5_IJNSA_ILi8EEESI_EEENS5_IJSI_SD_EEEEEEEvNS4_8identityES13_S1D_vS1E_EENS_8epilogue10collective6detail29Sm90TmaWarpSpecializedAdapterINS1H_15DefaultEpilogueISK_SL_SL_NS1G_6thread17LinearCombinationISK_Li1EffLNS1L_9ScaleType4KindE0ELNS_15FloatRoundStyleE2ESK_EENS1_15EpilogueDefaultEEEEEvvEEEEvNT_6ParamsE --------------------------
	.section	.nv.shared._ZN7cutlass13device_kernelINS_4gemm6kernel13GemmUniversalIN4cute5tupleIJiiiiEEENS1_10collective13CollectiveMmaINS1_34MainloopSm90TmaGmmaWarpSpecializedILi4ENS5_IJNS4_1CILi4EEENSA_ILi2EEENSA_ILi1EEEEEENS1_35KernelTmaWarpSpecializedCooperativeEEENS5_IJNSA_ILi128EEENSA_ILi64EEESH_EEENS_10bfloat16_tENS5_IJlSD_lEEESK_SL_NS4_8TiledMMAINS4_8MMA_AtomIJNS4_4SM904GMMA27MMA_64x64x16_F32BF16BF16_SSILNSP_5MajorE0ELSR_0ELNSP_7ScaleInE1ELSS_1EEEEEENS4_6LayoutINS5_IJSC_SD_SD_EEENS5_IJSD_NSA_ILi0EEESX_EEEEENS5_IJNS4_10UnderscoreES10_S10_EEEEENS4_23SM90_TMA_LOAD_MULTICASTENS4_14ComposedLayoutINS4_7SwizzleILi3ELi4ELi3EEENS4_18smem_ptr_flag_bitsILi16EEENSV_INS5_IJNSA_ILi8EEESI_EEENS5_IJSI_SD_EEEEEEEvNS4_8identityES13_S1D_vS1E_EENS_8epilogue10collective6detail29Sm90TmaWarpSpecializedAdapterINS1H_15DefaultEpilogueISK_SL_SL_NS1G_6thread17LinearCombinationISK_Li1EffLNS1L_9ScaleType4KindE0ELNS_15FloatRoundStyleE2ESK_EENS1_15EpilogueDefaultEEEEEvvEEEEvNT_6ParamsE,"aw",@nobits
	.sectionflags	@""
	.align	16
	.zero		1024


//--------------------- .nv.shared.reserved.0     --------------------------
	.section	.nv.shared.reserved.0,"aw",@nobits
	.weak		__nv_reservedSMEM_offset_0_alias
	.size		__nv_reservedSMEM_offset_0_alias, 0, 0
	.other		__nv_reservedSMEM_offset_0_alias,@"STO_CUDA_RESERVED_SHARED STV_DEFAULT"
__nv_reservedSMEM_offset_0_alias:
	.zero		0


//--------------------- .nv.global                --------------------------
	.section	.nv.global,"aw",@nobits
.nv.global:
	.type		_ZN40_INTERNAL_c6dd466f_4_k_cu_398bb83c_234074cute1_E,@object
	.size		_ZN40_INTERNAL_c6dd466f_4_k_cu_398bb83c_234074cute1_E,(_ZN40_INTERNAL_c6dd466f_4_k_cu_398bb83c_234074cuda3std3__45__cpo6cbeginE - _ZN40_INTERNAL_c6dd466f_4_k_cu_398bb83c_234074cute1_E)
_ZN40_INTERNAL_c6dd466f_4_k_cu_398bb83c_234074cute1_E:
	.zero		1
	.type		_ZN40_INTERNAL_c6dd466f_4_k_cu_398bb83c_234074cuda3std3__45__cpo6cbeginE,@object
	.size		_ZN40_INTERNAL_c6dd466f_4_k_cu_398bb83c_234074cuda3std3__45__cpo6cbeginE,(_ZN40_INTERNAL_c6dd466f_4_k_cu_398bb83c_234074cuda3std3__48in_placeE - _ZN40_INTERNAL_c6dd466f_4_k_cu_398bb83c_234074cuda3std3__45__cpo6cbeginE)
_ZN40_INTERNAL_c6dd466f_4_k_cu_398bb83c_234074cuda3std3__45__cpo6cbeginE:
	.zero		1
	.type		_ZN40_INTERNAL_c6dd466f_4_k_cu_398bb83c_234074cuda3std3__48in_placeE,@object
	.size		_ZN40_INTERNAL_c6dd466f_4_k_cu_398bb83c_234074cuda3std3__48in_placeE,(_ZN40_INTERNAL_c6dd466f_4_k_cu_398bb83c_234074cuda3std6ranges3__45__cpo9iter_moveE - _ZN40_INTERNAL_c6dd466f_4_k_cu_398bb83c_234074cuda3std3__48in_placeE)
_ZN40_INTERNAL_c6dd466f_4_k_cu_398bb83c_234074cuda3std3__48in_placeE:
	.zero		1
	.type		_ZN40_INTERNAL_c6dd466f_4_k_cu_398bb83c_234074cuda3std6ranges3__45__cpo9iter_moveE,@object
	.size		_ZN40_INTERNAL_c6dd466f_4_k_cu_398bb83c_234074cuda3std6ranges3__45__cpo9iter_moveE,(_ZN40_INTERNAL_c6dd466f_4_k_cu_398bb83c_234074cuda3std3__45__cpo5beginE - _ZN40_INTERNAL_c6dd466f_4_k_cu_398bb83c_234074cuda3std6ranges3__45__cpo9iter_moveE)
_ZN40_INTERNAL_c6dd466f_4_k_cu_398bb83c_234074cuda3std6ranges3__45__cpo9iter_moveE:
	.zero		1
	.type		_ZN40_INTERNAL_c6dd466f_4_k_cu_398bb83c_234074cuda3std3__45__cpo5beginE,@object
	.size		_ZN40_INTERNAL_c6dd466f_4_k_cu_398bb83c_234074cuda3std3__45__cpo5beginE,(_ZN40_INTERNAL_c6dd466f_4_k_cu_398bb83c_234074cuda3std3__442_GLOBAL__N__c6dd466f_4_k_cu_398bb83c_234076ignoreE - _ZN40_INTERNAL_c6dd466f_4_k_cu_398bb83c_234074cuda3std3__45__cpo5beginE)
_ZN40_INTERNAL_c6dd466f_4_k_cu_398bb83c_234074cuda3std3__45__cpo5beginE:
	.zero		1
	.type		_ZN40_INTERNAL_c6dd466f_4_k_cu_398bb83c_234074cuda3std3__442_GLOBAL__N__c6dd466f_4_k_cu_398bb83c_234076ignoreE,@object
	.size		_ZN40_INTERNAL_c6dd466f_4_k_cu_398bb83c_234074cuda3std3__442_GLOBAL__N__c6dd466f_4_k_cu_398bb83c_234076ignoreE,(_ZN40_INTERNAL_c6dd466f_4_k_cu_398bb83c_234074cute7productE - _ZN40_INTERNAL_c6dd466f_4_k_cu_398bb83c_234074cuda3std3__442_GLOBAL__N__c6dd466f_4_k_cu_398bb83c_234076ignoreE)
_ZN40_INTERNAL_c6dd466f_4_k_cu_398bb83c_234074cuda3std3__442_GLOBAL__N__c6dd466f_4_k_cu_398bb83c_234076ignoreE:
	.zero		1
	.type		_ZN40_INTERNAL_c6dd466f_4_k_cu_398bb83c_234074cute7productE,@object
	.size		_ZN40_INTERNAL_c6dd466f_4_k_cu_398bb83c_234074cute7productE,(_ZN40_INTERNAL_c6dd466f_4_k_cu_398bb83c_234074cuda3std3__45__cpo3endE - _ZN40_INTERNAL_c6dd466f_4_k_cu_398bb83c_234074cute7productE)
_ZN40_INTERNAL_c6dd466f_4_k_cu_398bb83c_234074cute7productE:
	.zero		1
	.type		_ZN40_INTERNAL_c6dd466f_4_k_cu_398bb83c_234074cuda3std3__45__cpo3endE,@object
	.size		_ZN40_INTERNAL_c6dd466f_4_k_cu_398bb83c_234074cuda3std3__45__cpo3endE,(_ZN40_INTERNAL_c6dd466f_4_k_cu_398bb83c_234074cuda3std3__419piecewise_constructE - _ZN40_INTERNAL_c6dd466f_4_k_cu_398bb83c_234074cuda3std3__45__cpo3endE)
_ZN40_INTERNAL_c6dd466f_4_k_cu_398bb83c_234074cuda3std3__45__cpo3endE:
	.zero		1
	.type		_ZN40_INTERNAL_c6dd466f_4_k_cu_398bb83c_234074cuda3std3__419piecewise_constructE,@object
	.size		_ZN40_INTERNAL_c6dd466f_4_k_cu_398bb83c_234074cuda3std3__419piecewise_constructE,(_ZN40_INTERNAL_c6dd466f_4_k_cu_398bb83c_234074cuda3std3__45__cpo4cendE - _ZN40_INTERNAL_c6dd466f_4_k_cu_398bb83c_234074cuda3std3__419piecewise_constructE)
_ZN40_INTERNAL_c6dd466f_4_k_cu_398bb83c_234074cuda3std3__419piecewise_constructE:
	.zero		1
	.type		_ZN40_INTERNAL_c6dd466f_4_k_cu_398bb83c_234074cuda3std3__45__cpo4cendE,@object
	.size		_ZN40_INTERNAL_c6dd466f_4_k_cu_398bb83c_234074cuda3std3__45__cpo4cendE,(_ZN40_INTERNAL_c6dd466f_4_k_cu_398bb83c_234074cuda3std6ranges3__45__cpo4swapE - _ZN40_INTERNAL_c6dd466f_4_k_cu_398bb83c_234074cuda3std3__45__cpo4cendE)
_ZN40_INTERNAL_c6dd466f_4_k_cu_398bb83c_234074cuda3std3__45__cpo4cendE:
	.zero		1
	.type		_ZN40_INTERNAL_c6dd466f_4_k_cu_398bb83c_234074cuda3std6ranges3__45__cpo4swapE,@object
	.size		_ZN40_INTERNAL_c6dd466f_4_k_cu_398bb83c_234074cuda3std6ranges3__45__cpo4swapE,(.L_8 - _ZN40_INTERNAL_c6dd466f_4_k_cu_398bb83c_234074cuda3std6ranges3__45__cpo4swapE)
_ZN40_INTERNAL_c6dd466f_4_k_cu_398bb83c_234074cuda3std6ranges3__45__cpo4swapE:
	.zero		1
.L_8:


//--------------------- .nv.constant0._ZN7cutlass13device_kernelINS_4gemm6kernel13GemmUniversalIN4cute5tupleIJiiiiEEENS1_10collective13CollectiveMmaINS1_34MainloopSm90TmaGmmaWarpSpecializedILi4ENS5_IJNS4_1CILi4EEENSA_ILi2EEENSA_ILi1EEEEEENS1_35KernelTmaWarpSpecializedCooperativeEEENS5_IJNSA_ILi128EEENSA_ILi64EEESH_EEENS_10bfloat16_tENS5_IJlSD_lEEESK_SL_NS4_8TiledMMAINS4_8MMA_AtomIJNS4_4SM904GMMA27MMA_64x64x16_F32BF16BF16_SSILNSP_5MajorE0ELSR_0ELNSP_7ScaleInE1ELSS_1EEEEEENS4_6LayoutINS5_IJSC_SD_SD_EEENS5_IJSD_NSA_ILi0EEESX_EEEEENS5_IJNS4_10UnderscoreES10_S10_EEEEENS4_23SM90_TMA_LOAD_MULTICASTENS4_14ComposedLayoutINS4_7SwizzleILi3ELi4ELi3EEENS4_18smem_ptr_flag_bitsILi16EEENSV_INS5_IJNSA_ILi8EEESI_EEENS5_IJSI_SD_EEEEEEEvNS4_8identityES13_S1D_vS1E_EENS_8epilogue10collective6detail29Sm90TmaWarpSpecializedAdapterINS1H_15DefaultEpilogueISK_SL_SL_NS1G_6thread17LinearCombinationISK_Li1EffLNS1L_9ScaleType4KindE0ELNS_15FloatRoundStyleE2ESK_EENS1_15EpilogueDefaultEEEEEvvEEEEvNT_6ParamsE --------------------------
	.section	.nv.constant0._ZN7cutlass13device_kernelINS_4gemm6kernel13GemmUniversalIN4cute5tupleIJiiiiEEENS1_10collective13CollectiveMmaINS1_34MainloopSm90TmaGmmaWarpSpecializedILi4ENS5_IJNS4_1CILi4EEENSA_ILi2EEENSA_ILi1EEEEEENS1_35KernelTmaWarpSpecializedCooperativeEEENS5_IJNSA_ILi128EEENSA_ILi64EEESH_EEENS_10bfloat16_tENS5_IJlSD_lEEESK_SL_NS4_8TiledMMAINS4_8MMA_AtomIJNS4_4SM904GMMA27MMA_64x64x16_F32BF16BF16_SSILNSP_5MajorE0ELSR_0ELNSP_7ScaleInE1ELSS_1EEEEEENS4_6LayoutINS5_IJSC_SD_SD_EEENS5_IJSD_NSA_ILi0EEESX_EEEEENS5_IJNS4_10UnderscoreES10_S10_EEEEENS4_23SM90_TMA_LOAD_MULTICASTENS4_14ComposedLayoutINS4_7SwizzleILi3ELi4ELi3EEENS4_18smem_ptr_flag_bitsILi16EEENSV_INS5_IJNSA_ILi8EEESI_EEENS5_IJSI_SD_EEEEEEEvNS4_8identityES13_S1D_vS1E_EENS_8epilogue10collective6detail29Sm90TmaWarpSpecializedAdapterINS1H_15DefaultEpilogueISK_SL_SL_NS1G_6thread17LinearCombinationISK_Li1EffLNS1L_9ScaleType4KindE0ELNS_15FloatRoundStyleE2ESK_EENS1_15EpilogueDefaultEEEEEvvEEEEvNT_6ParamsE,"a",@progbits
	.sectionflags	@""
	.align	4
.nv.constant0._ZN7cutlass13device_kernelINS_4gemm6kernel13GemmUniversalIN4cute5tupleIJiiiiEEENS1_10collective13CollectiveMmaINS1_34MainloopSm90TmaGmmaWarpSpecializedILi4ENS5_IJNS4_1CILi4EEENSA_ILi2EEENSA_ILi1EEEEEENS1_35KernelTmaWarpSpecializedCooperativeEEENS5_IJNSA_ILi128EEENSA_ILi64EEESH_EEENS_10bfloat16_tENS5_IJlSD_lEEESK_SL_NS4_8TiledMMAINS4_8MMA_AtomIJNS4_4SM904GMMA27MMA_64x64x16_F32BF16BF16_SSILNSP_5MajorE0ELSR_0ELNSP_7ScaleInE1ELSS_1EEEEEENS4_6LayoutINS5_IJSC_SD_SD_EEENS5_IJSD_NSA_ILi0EEESX_EEEEENS5_IJNS4_10UnderscoreES10_S10_EEEEENS4_23SM90_TMA_LOAD_MULTICASTENS4_14ComposedLayoutINS4_7SwizzleILi3ELi4ELi3EEENS4_18smem_ptr_flag_bitsILi16EEENSV_INS5_IJNSA_ILi8EEESI_EEENS5_IJSI_SD_EEEEEEEvNS4_8identityES13_S1D_vS1E_EENS_8epilogue10collective6detail29Sm90TmaWarpSpecializedAdapterINS1H_15DefaultEpilogueISK_SL_SL_NS1G_6thread17LinearCombinationISK_Li1EffLNS1L_9ScaleType4KindE0ELNS_15FloatRoundStyleE2ESK_EENS1_15EpilogueDefaultEEEEEvvEEEEvNT_6ParamsE:
	.zero		1664


//--------------------- SYMBOLS --------------------------

	.type		.nv.reservedSmem.offset0,@object
	.size		.nv.reservedSmem.offset0,0x4
	.type		__assertfail,@function
